//
// Generated by NVIDIA NVVM Compiler
//
// Compiler Build ID: CL-36424714
// Cuda compilation tools, release 13.0, V13.0.88
// Based on NVVM 20.0.0
//

.version 9.0
.target sm_100
.address_size 64

	// .globl	_Z13render_kernelPKaPKfPfiiiiiff
.const .align 4 .b8 BLOCK_COLORS[156] = {154, 153, 153, 62, 102, 102, 38, 63, 205, 204, 76, 62, 205, 204, 12, 63, 51, 51, 179, 62, 205, 204, 76, 62, 0, 0, 0, 63, 0, 0, 0, 63, 0, 0, 0, 63, 205, 204, 12, 63, 205, 204, 204, 62, 0, 0, 128, 62, 205, 204, 76, 62, 205, 204, 12, 63, 154, 153, 25, 62, 102, 102, 102, 63, 154, 153, 89, 63, 154, 153, 25, 63, 205, 204, 76, 62, 205, 204, 204, 62, 205, 204, 76, 63, 154, 153, 89, 63, 102, 102, 102, 63, 51, 51, 115, 63, 51, 51, 51, 63, 51, 51, 179, 62, 154, 153, 153, 62, 205, 204, 204, 62, 205, 204, 204, 62, 205, 204, 204, 62, 0, 0, 64, 63, 154, 153, 25, 63, 205, 204, 204, 62, 51, 51, 115, 63, 51, 51, 115, 63, 72, 225, 122, 63, 154, 153, 25, 62, 154, 153, 25, 62, 154, 153, 25, 62};
.const .align 4 .b8 SKY_COLOR[12] = {20, 174, 7, 63, 41, 92, 79, 63, 31, 133, 107, 63};
.global .align 4 .b8 __cudart_i2opi_f[24] = {65, 144, 67, 60, 153, 149, 98, 219, 192, 221, 52, 245, 209, 87, 39, 252, 41, 21, 68, 78, 110, 131, 249, 162};

.visible .entry _Z13render_kernelPKaPKfPfiiiiiff(
	.param .u64 .ptr .align 1 _Z13render_kernelPKaPKfPfiiiiiff_param_0,
	.param .u64 .ptr .align 1 _Z13render_kernelPKaPKfPfiiiiiff_param_1,
	.param .u64 .ptr .align 1 _Z13render_kernelPKaPKfPfiiiiiff_param_2,
	.param .u32 _Z13render_kernelPKaPKfPfiiiiiff_param_3,
	.param .u32 _Z13render_kernelPKaPKfPfiiiiiff_param_4,
	.param .u32 _Z13render_kernelPKaPKfPfiiiiiff_param_5,
	.param .u32 _Z13render_kernelPKaPKfPfiiiiiff_param_6,
	.param .u32 _Z13render_kernelPKaPKfPfiiiiiff_param_7,
	.param .f32 _Z13render_kernelPKaPKfPfiiiiiff_param_8,
	.param .f32 _Z13render_kernelPKaPKfPfiiiiiff_param_9
)
{
	.local .align 4 .b8 	__local_depot0[28];
	.reg .b64 	%SP;
	.reg .b64 	%SPL;
	.reg .pred 	%p<77>;
	.reg .b16 	%rs<8>;
	.reg .b32 	%r<265>;
	.reg .b32 	%f<241>;
	.reg .b64 	%rd<111>;
	.reg .b64 	%fd<11>;

	mov.u64 	%SPL, __local_depot0;
	ld.param.u64 	%rd40, [_Z13render_kernelPKaPKfPfiiiiiff_param_1];
	ld.param.u64 	%rd41, [_Z13render_kernelPKaPKfPfiiiiiff_param_2];
	ld.param.u32 	%r94, [_Z13render_kernelPKaPKfPfiiiiiff_param_3];
	ld.param.u32 	%r90, [_Z13render_kernelPKaPKfPfiiiiiff_param_4];
	ld.param.u32 	%r91, [_Z13render_kernelPKaPKfPfiiiiiff_param_5];
	ld.param.u32 	%r92, [_Z13render_kernelPKaPKfPfiiiiiff_param_6];
	ld.param.u32 	%r93, [_Z13render_kernelPKaPKfPfiiiiiff_param_7];
	ld.param.f32 	%f59, [_Z13render_kernelPKaPKfPfiiiiiff_param_8];
	cvta.to.global.u64 	%rd1, %rd41;
	add.u64 	%rd2, %SPL, 0;
	mov.u32 	%r95, %ctaid.x;
	mov.u32 	%r96, %ntid.x;
	mov.u32 	%r97, %tid.x;
	mad.lo.s32 	%r1, %r95, %r96, %r97;
	mul.lo.s32 	%r98, %r91, %r94;
	mul.lo.s32 	%r99, %r98, %r92;
	setp.ge.s32 	%p1, %r1, %r99;
	@%p1 bra 	$L__BB0_60;
	cvta.to.global.u64 	%rd43, %rd40;
	mul.lo.s32 	%r100, %r92, %r91;
	div.s32 	%r2, %r1, %r100;
	mul.lo.s32 	%r101, %r2, %r100;
	sub.s32 	%r102, %r1, %r101;
	div.s32 	%r3, %r102, %r91;
	mul.lo.s32 	%r103, %r3, %r91;
	sub.s32 	%r4, %r102, %r103;
	mul.lo.s32 	%r104, %r2, 5;
	mul.wide.s32 	%rd44, %r104, 4;
	add.s64 	%rd45, %rd43, %rd44;
	ld.global.nc.f32 	%f1, [%rd45];
	ld.global.nc.f32 	%f2, [%rd45+4];
	ld.global.nc.f32 	%f3, [%rd45+8];
	ld.global.nc.f32 	%f4, [%rd45+12];
	ld.global.nc.f32 	%f5, [%rd45+16];
	mul.f32 	%f61, %f4, 0f3F22F983;
	cvt.rni.s32.f32 	%r242, %f61;
	cvt.rn.f32.s32 	%f62, %r242;
	fma.rn.f32 	%f63, %f62, 0fBFC90FDA, %f4;
	fma.rn.f32 	%f64, %f62, 0fB3A22168, %f63;
	fma.rn.f32 	%f227, %f62, 0fA7C234C5, %f64;
	abs.f32 	%f7, %f4;
	setp.ltu.f32 	%p2, %f7, 0f47CE4780;
	mov.u32 	%r238, %r242;
	mov.f32 	%f226, %f227;
	@%p2 bra 	$L__BB0_9;
	setp.neu.f32 	%p3, %f7, 0f7F800000;
	@%p3 bra 	$L__BB0_4;
	mov.f32 	%f67, 0f00000000;
	mul.rn.f32 	%f226, %f4, %f67;
	mov.b32 	%r238, 0;
	bra.uni 	$L__BB0_9;
$L__BB0_4:
	mov.b32 	%r6, %f4;
	mov.b64 	%rd98, 0;
	mov.b32 	%r235, 0;
	mov.u64 	%rd96, __cudart_i2opi_f;
	shl.b32 	%r107, %r6, 8;
	or.b32  	%r108, %r107, -2147483648;
	mov.u64 	%rd97, %rd2;
$L__BB0_5:
	.pragma "nounroll";
	ld.global.nc.u32 	%r106, [%rd96];
	mad.wide.u32 	%rd48, %r106, %r108, %rd98;
	shr.u64 	%rd98, %rd48, 32;
	st.local.u32 	[%rd97], %rd48;
	add.s32 	%r235, %r235, 1;
	add.s64 	%rd97, %rd97, 4;
	add.s64 	%rd96, %rd96, 4;
	setp.ne.s32 	%p4, %r235, 6;
	@%p4 bra 	$L__BB0_5;
	shr.u32 	%r109, %r6, 23;
	st.local.u32 	[%rd2+24], %rd98;
	and.b32  	%r9, %r109, 31;
	and.b32  	%r110, %r109, 224;
	add.s32 	%r111, %r110, -128;
	shr.u32 	%r112, %r111, 5;
	mul.wide.u32 	%rd49, %r112, 4;
	sub.s64 	%rd9, %rd2, %rd49;
	ld.local.u32 	%r236, [%rd9+24];
	ld.local.u32 	%r237, [%rd9+20];
	setp.eq.s32 	%p5, %r9, 0;
	@%p5 bra 	$L__BB0_8;
	shf.l.wrap.b32 	%r236, %r237, %r236, %r9;
	ld.local.u32 	%r113, [%rd9+16];
	shf.l.wrap.b32 	%r237, %r113, %r237, %r9;
$L__BB0_8:
	shr.u32 	%r114, %r236, 30;
	shf.l.wrap.b32 	%r115, %r237, %r236, 2;
	shl.b32 	%r116, %r237, 2;
	shr.u32 	%r117, %r115, 31;
	add.s32 	%r118, %r117, %r114;
	neg.s32 	%r119, %r118;
	setp.lt.s32 	%p6, %r6, 0;
	selp.b32 	%r238, %r119, %r118, %p6;
	xor.b32  	%r120, %r115, %r6;
	shr.s32 	%r121, %r115, 31;
	xor.b32  	%r122, %r121, %r115;
	xor.b32  	%r123, %r121, %r116;
	cvt.u64.u32 	%rd50, %r122;
	shl.b64 	%rd51, %rd50, 32;
	cvt.u64.u32 	%rd52, %r123;
	or.b64  	%rd53, %rd51, %rd52;
	cvt.rn.f64.s64 	%fd1, %rd53;
	mul.f64 	%fd2, %fd1, 0d3BF921FB54442D19;
	cvt.rn.f32.f64 	%f65, %fd2;
	neg.f32 	%f66, %f65;
	setp.lt.s32 	%p7, %r120, 0;
	selp.f32 	%f226, %f66, %f65, %p7;
$L__BB0_9:
	setp.ltu.f32 	%p8, %f7, 0f47CE4780;
	add.s32 	%r125, %r238, 1;
	mul.rn.f32 	%f68, %f226, %f226;
	and.b32  	%r126, %r238, 1;
	setp.eq.b32 	%p9, %r126, 1;
	selp.f32 	%f69, %f226, 0f3F800000, %p9;
	fma.rn.f32 	%f70, %f68, %f69, 0f00000000;
	fma.rn.f32 	%f71, %f68, 0f37CBAC00, 0fBAB607ED;
	selp.f32 	%f72, 0fB94D4153, %f71, %p9;
	selp.f32 	%f73, 0f3C0885E4, 0f3D2AAABB, %p9;
	fma.rn.f32 	%f74, %f72, %f68, %f73;
	selp.f32 	%f75, 0fBE2AAAA8, 0fBEFFFFFF, %p9;
	fma.rn.f32 	%f76, %f74, %f68, %f75;
	fma.rn.f32 	%f77, %f76, %f70, %f69;
	and.b32  	%r127, %r125, 2;
	setp.eq.s32 	%p10, %r127, 0;
	mov.f32 	%f78, 0f00000000;
	sub.f32 	%f79, %f78, %f77;
	selp.f32 	%f11, %f77, %f79, %p10;
	@%p8 bra 	$L__BB0_17;
	setp.neu.f32 	%p11, %f7, 0f7F800000;
	@%p11 bra 	$L__BB0_12;
	mov.f32 	%f82, 0f00000000;
	mul.rn.f32 	%f227, %f4, %f82;
	mov.b32 	%r242, 0;
	bra.uni 	$L__BB0_17;
$L__BB0_12:
	mov.b32 	%r18, %f4;
	shl.b32 	%r129, %r18, 8;
	or.b32  	%r19, %r129, -2147483648;
	mov.b64 	%rd101, 0;
	mov.b32 	%r239, 0;
	mov.u64 	%rd99, __cudart_i2opi_f;
	mov.u64 	%rd100, %rd2;
$L__BB0_13:
	.pragma "nounroll";
	ld.global.nc.u32 	%r130, [%rd99];
	mad.wide.u32 	%rd56, %r130, %r19, %rd101;
	shr.u64 	%rd101, %rd56, 32;
	st.local.u32 	[%rd100], %rd56;
	add.s32 	%r239, %r239, 1;
	add.s64 	%rd100, %rd100, 4;
	add.s64 	%rd99, %rd99, 4;
	setp.ne.s32 	%p12, %r239, 6;
	@%p12 bra 	$L__BB0_13;
	shr.u32 	%r131, %r18, 23;
	st.local.u32 	[%rd2+24], %rd101;
	and.b32  	%r22, %r131, 31;
	and.b32  	%r132, %r131, 224;
	add.s32 	%r133, %r132, -128;
	shr.u32 	%r134, %r133, 5;
	mul.wide.u32 	%rd57, %r134, 4;
	sub.s64 	%rd16, %rd2, %rd57;
	ld.local.u32 	%r240, [%rd16+24];
	ld.local.u32 	%r241, [%rd16+20];
	setp.eq.s32 	%p13, %r22, 0;
	@%p13 bra 	$L__BB0_16;
	shf.l.wrap.b32 	%r240, %r241, %r240, %r22;
	ld.local.u32 	%r135, [%rd16+16];
	shf.l.wrap.b32 	%r241, %r135, %r241, %r22;
$L__BB0_16:
	shr.u32 	%r136, %r240, 30;
	shf.l.wrap.b32 	%r137, %r241, %r240, 2;
	shl.b32 	%r138, %r241, 2;
	shr.u32 	%r139, %r137, 31;
	add.s32 	%r140, %r139, %r136;
	neg.s32 	%r141, %r140;
	setp.lt.s32 	%p14, %r18, 0;
	selp.b32 	%r242, %r141, %r140, %p14;
	xor.b32  	%r142, %r137, %r18;
	shr.s32 	%r143, %r137, 31;
	xor.b32  	%r144, %r143, %r137;
	xor.b32  	%r145, %r143, %r138;
	cvt.u64.u32 	%rd58, %r144;
	shl.b64 	%rd59, %rd58, 32;
	cvt.u64.u32 	%rd60, %r145;
	or.b64  	%rd61, %rd59, %rd60;
	cvt.rn.f64.s64 	%fd3, %rd61;
	mul.f64 	%fd4, %fd3, 0d3BF921FB54442D19;
	cvt.rn.f32.f64 	%f80, %fd4;
	neg.f32 	%f81, %f80;
	setp.lt.s32 	%p15, %r142, 0;
	selp.f32 	%f227, %f81, %f80, %p15;
$L__BB0_17:
	mul.rn.f32 	%f83, %f227, %f227;
	and.b32  	%r147, %r242, 1;
	setp.eq.b32 	%p16, %r147, 1;
	selp.f32 	%f84, 0f3F800000, %f227, %p16;
	fma.rn.f32 	%f85, %f83, %f84, 0f00000000;
	fma.rn.f32 	%f86, %f83, 0f37CBAC00, 0fBAB607ED;
	selp.f32 	%f87, %f86, 0fB94D4153, %p16;
	selp.f32 	%f88, 0f3D2AAABB, 0f3C0885E4, %p16;
	fma.rn.f32 	%f89, %f87, %f83, %f88;
	selp.f32 	%f90, 0fBEFFFFFF, 0fBE2AAAA8, %p16;
	fma.rn.f32 	%f91, %f89, %f83, %f90;
	fma.rn.f32 	%f92, %f91, %f85, %f84;
	and.b32  	%r148, %r242, 2;
	setp.eq.s32 	%p17, %r148, 0;
	mov.f32 	%f93, 0f00000000;
	sub.f32 	%f94, %f93, %f92;
	selp.f32 	%f15, %f92, %f94, %p17;
	mul.f32 	%f95, %f5, 0f3F22F983;
	cvt.rni.s32.f32 	%r250, %f95;
	cvt.rn.f32.s32 	%f96, %r250;
	fma.rn.f32 	%f97, %f96, 0fBFC90FDA, %f5;
	fma.rn.f32 	%f98, %f96, 0fB3A22168, %f97;
	fma.rn.f32 	%f229, %f96, 0fA7C234C5, %f98;
	abs.f32 	%f17, %f5;
	setp.ltu.f32 	%p18, %f17, 0f47CE4780;
	mov.u32 	%r246, %r250;
	mov.f32 	%f228, %f229;
	@%p18 bra 	$L__BB0_25;
	setp.neu.f32 	%p19, %f17, 0f7F800000;
	@%p19 bra 	$L__BB0_20;
	mov.f32 	%f101, 0f00000000;
	mul.rn.f32 	%f228, %f5, %f101;
	mov.b32 	%r246, 0;
	bra.uni 	$L__BB0_25;
$L__BB0_20:
	mov.b32 	%r32, %f5;
	mov.b64 	%rd104, 0;
	mov.b32 	%r243, 0;
	mov.u64 	%rd102, __cudart_i2opi_f;
	shl.b32 	%r151, %r32, 8;
	or.b32  	%r152, %r151, -2147483648;
	mov.u64 	%rd103, %rd2;
$L__BB0_21:
	.pragma "nounroll";
	ld.global.nc.u32 	%r150, [%rd102];
	mad.wide.u32 	%rd64, %r150, %r152, %rd104;
	shr.u64 	%rd104, %rd64, 32;
	st.local.u32 	[%rd103], %rd64;
	add.s32 	%r243, %r243, 1;
	add.s64 	%rd103, %rd103, 4;
	add.s64 	%rd102, %rd102, 4;
	setp.ne.s32 	%p20, %r243, 6;
	@%p20 bra 	$L__BB0_21;
	shr.u32 	%r153, %r32, 23;
	st.local.u32 	[%rd2+24], %rd104;
	and.b32  	%r35, %r153, 31;
	and.b32  	%r154, %r153, 224;
	add.s32 	%r155, %r154, -128;
	shr.u32 	%r156, %r155, 5;
	mul.wide.u32 	%rd65, %r156, 4;
	sub.s64 	%rd23, %rd2, %rd65;
	ld.local.u32 	%r244, [%rd23+24];
	ld.local.u32 	%r245, [%rd23+20];
	setp.eq.s32 	%p21, %r35, 0;
	@%p21 bra 	$L__BB0_24;
	shf.l.wrap.b32 	%r244, %r245, %r244, %r35;
	ld.local.u32 	%r157, [%rd23+16];
	shf.l.wrap.b32 	%r245, %r157, %r245, %r35;
$L__BB0_24:
	shr.u32 	%r158, %r244, 30;
	shf.l.wrap.b32 	%r159, %r245, %r244, 2;
	shl.b32 	%r160, %r245, 2;
	shr.u32 	%r161, %r159, 31;
	add.s32 	%r162, %r161, %r158;
	neg.s32 	%r163, %r162;
	setp.lt.s32 	%p22, %r32, 0;
	selp.b32 	%r246, %r163, %r162, %p22;
	xor.b32  	%r164, %r159, %r32;
	shr.s32 	%r165, %r159, 31;
	xor.b32  	%r166, %r165, %r159;
	xor.b32  	%r167, %r165, %r160;
	cvt.u64.u32 	%rd66, %r166;
	shl.b64 	%rd67, %rd66, 32;
	cvt.u64.u32 	%rd68, %r167;
	or.b64  	%rd69, %rd67, %rd68;
	cvt.rn.f64.s64 	%fd5, %rd69;
	mul.f64 	%fd6, %fd5, 0d3BF921FB54442D19;
	cvt.rn.f32.f64 	%f99, %fd6;
	neg.f32 	%f100, %f99;
	setp.lt.s32 	%p23, %r164, 0;
	selp.f32 	%f228, %f100, %f99, %p23;
$L__BB0_25:
	setp.ltu.f32 	%p24, %f17, 0f47CE4780;
	add.s32 	%r169, %r246, 1;
	mul.rn.f32 	%f102, %f228, %f228;
	and.b32  	%r170, %r246, 1;
	setp.eq.b32 	%p25, %r170, 1;
	selp.f32 	%f103, %f228, 0f3F800000, %p25;
	fma.rn.f32 	%f104, %f102, %f103, 0f00000000;
	fma.rn.f32 	%f105, %f102, 0f37CBAC00, 0fBAB607ED;
	selp.f32 	%f106, 0fB94D4153, %f105, %p25;
	selp.f32 	%f107, 0f3C0885E4, 0f3D2AAABB, %p25;
	fma.rn.f32 	%f108, %f106, %f102, %f107;
	selp.f32 	%f109, 0fBE2AAAA8, 0fBEFFFFFF, %p25;
	fma.rn.f32 	%f110, %f108, %f102, %f109;
	fma.rn.f32 	%f111, %f110, %f104, %f103;
	and.b32  	%r171, %r169, 2;
	setp.eq.s32 	%p26, %r171, 0;
	mov.f32 	%f112, 0f00000000;
	sub.f32 	%f113, %f112, %f111;
	selp.f32 	%f21, %f111, %f113, %p26;
	@%p24 bra 	$L__BB0_33;
	setp.neu.f32 	%p27, %f17, 0f7F800000;
	@%p27 bra 	$L__BB0_28;
	mov.f32 	%f116, 0f00000000;
	mul.rn.f32 	%f229, %f5, %f116;
	mov.b32 	%r250, 0;
	bra.uni 	$L__BB0_33;
$L__BB0_28:
	mov.b32 	%r44, %f5;
	mov.b64 	%rd107, 0;
	mov.b32 	%r247, 0;
	mov.u64 	%rd105, __cudart_i2opi_f;
	shl.b32 	%r174, %r44, 8;
	or.b32  	%r175, %r174, -2147483648;
	mov.u64 	%rd106, %rd2;
$L__BB0_29:
	.pragma "nounroll";
	ld.global.nc.u32 	%r173, [%rd105];
	mad.wide.u32 	%rd72, %r173, %r175, %rd107;
	shr.u64 	%rd107, %rd72, 32;
	st.local.u32 	[%rd106], %rd72;
	add.s32 	%r247, %r247, 1;
	add.s64 	%rd106, %rd106, 4;
	add.s64 	%rd105, %rd105, 4;
	setp.ne.s32 	%p28, %r247, 6;
	@%p28 bra 	$L__BB0_29;
	shr.u32 	%r176, %r44, 23;
	st.local.u32 	[%rd2+24], %rd107;
	and.b32  	%r47, %r176, 31;
	and.b32  	%r177, %r176, 224;
	add.s32 	%r178, %r177, -128;
	shr.u32 	%r179, %r178, 5;
	mul.wide.u32 	%rd73, %r179, 4;
	sub.s64 	%rd30, %rd2, %rd73;
	ld.local.u32 	%r248, [%rd30+24];
	ld.local.u32 	%r249, [%rd30+20];
	setp.eq.s32 	%p29, %r47, 0;
	@%p29 bra 	$L__BB0_32;
	shf.l.wrap.b32 	%r248, %r249, %r248, %r47;
	ld.local.u32 	%r180, [%rd30+16];
	shf.l.wrap.b32 	%r249, %r180, %r249, %r47;
$L__BB0_32:
	shr.u32 	%r181, %r248, 30;
	shf.l.wrap.b32 	%r182, %r249, %r248, 2;
	shl.b32 	%r183, %r249, 2;
	shr.u32 	%r184, %r182, 31;
	add.s32 	%r185, %r184, %r181;
	neg.s32 	%r186, %r185;
	setp.lt.s32 	%p30, %r44, 0;
	selp.b32 	%r250, %r186, %r185, %p30;
	xor.b32  	%r187, %r182, %r44;
	shr.s32 	%r188, %r182, 31;
	xor.b32  	%r189, %r188, %r182;
	xor.b32  	%r190, %r188, %r183;
	cvt.u64.u32 	%rd74, %r189;
	shl.b64 	%rd75, %rd74, 32;
	cvt.u64.u32 	%rd76, %r190;
	or.b64  	%rd77, %rd75, %rd76;
	cvt.rn.f64.s64 	%fd7, %rd77;
	mul.f64 	%fd8, %fd7, 0d3BF921FB54442D19;
	cvt.rn.f32.f64 	%f114, %fd8;
	neg.f32 	%f115, %f114;
	setp.lt.s32 	%p31, %r187, 0;
	selp.f32 	%f229, %f115, %f114, %p31;
$L__BB0_33:
	ld.param.f32 	%f225, [_Z13render_kernelPKaPKfPfiiiiiff_param_9];
	mul.rn.f32 	%f117, %f229, %f229;
	and.b32  	%r192, %r250, 1;
	setp.eq.b32 	%p32, %r192, 1;
	selp.f32 	%f118, 0f3F800000, %f229, %p32;
	fma.rn.f32 	%f119, %f117, %f118, 0f00000000;
	fma.rn.f32 	%f120, %f117, 0f37CBAC00, 0fBAB607ED;
	selp.f32 	%f121, %f120, 0fB94D4153, %p32;
	selp.f32 	%f122, 0f3D2AAABB, 0f3C0885E4, %p32;
	fma.rn.f32 	%f123, %f121, %f117, %f122;
	selp.f32 	%f124, 0fBEFFFFFF, 0fBE2AAAA8, %p32;
	fma.rn.f32 	%f125, %f123, %f117, %f124;
	fma.rn.f32 	%f126, %f125, %f119, %f118;
	and.b32  	%r193, %r250, 2;
	setp.eq.s32 	%p33, %r193, 0;
	mov.f32 	%f127, 0f00000000;
	sub.f32 	%f128, %f127, %f126;
	selp.f32 	%f25, %f126, %f128, %p33;
	mul.f32 	%f129, %f225, 0f40490FDB;
	div.rn.f32 	%f130, %f129, 0f43340000;
	mul.f32 	%f26, %f130, 0f3F000000;
	mul.f32 	%f131, %f26, 0f3F22F983;
	cvt.rni.s32.f32 	%r254, %f131;
	cvt.rn.f32.s32 	%f132, %r254;
	fma.rn.f32 	%f133, %f132, 0fBFC90FDA, %f26;
	fma.rn.f32 	%f134, %f132, 0fB3A22168, %f133;
	fma.rn.f32 	%f230, %f132, 0fA7C234C5, %f134;
	abs.f32 	%f28, %f26;
	setp.ltu.f32 	%p34, %f28, 0f47CE4780;
	@%p34 bra 	$L__BB0_41;
	setp.neu.f32 	%p35, %f28, 0f7F800000;
	@%p35 bra 	$L__BB0_36;
	mov.f32 	%f137, 0f00000000;
	mul.rn.f32 	%f230, %f26, %f137;
	mov.b32 	%r254, 0;
	bra.uni 	$L__BB0_41;
$L__BB0_36:
	mov.b32 	%r57, %f26;
	mov.b64 	%rd110, 0;
	mov.b32 	%r251, 0;
	mov.u64 	%rd108, __cudart_i2opi_f;
	shl.b32 	%r196, %r57, 8;
	or.b32  	%r197, %r196, -2147483648;
	mov.u64 	%rd109, %rd2;
$L__BB0_37:
	.pragma "nounroll";
	ld.global.nc.u32 	%r195, [%rd108];
	mad.wide.u32 	%rd80, %r195, %r197, %rd110;
	shr.u64 	%rd110, %rd80, 32;
	st.local.u32 	[%rd109], %rd80;
	add.s32 	%r251, %r251, 1;
	add.s64 	%rd109, %rd109, 4;
	add.s64 	%rd108, %rd108, 4;
	setp.ne.s32 	%p36, %r251, 6;
	@%p36 bra 	$L__BB0_37;
	shr.u32 	%r198, %r57, 23;
	st.local.u32 	[%rd2+24], %rd110;
	and.b32  	%r60, %r198, 31;
	and.b32  	%r199, %r198, 224;
	add.s32 	%r200, %r199, -128;
	shr.u32 	%r201, %r200, 5;
	mul.wide.u32 	%rd81, %r201, 4;
	sub.s64 	%rd37, %rd2, %rd81;
	ld.local.u32 	%r252, [%rd37+24];
	ld.local.u32 	%r253, [%rd37+20];
	setp.eq.s32 	%p37, %r60, 0;
	@%p37 bra 	$L__BB0_40;
	shf.l.wrap.b32 	%r252, %r253, %r252, %r60;
	ld.local.u32 	%r202, [%rd37+16];
	shf.l.wrap.b32 	%r253, %r202, %r253, %r60;
$L__BB0_40:
	shr.u32 	%r203, %r252, 30;
	shf.l.wrap.b32 	%r204, %r253, %r252, 2;
	shl.b32 	%r205, %r253, 2;
	shr.u32 	%r206, %r204, 31;
	add.s32 	%r207, %r206, %r203;
	neg.s32 	%r208, %r207;
	setp.lt.s32 	%p38, %r57, 0;
	selp.b32 	%r254, %r208, %r207, %p38;
	xor.b32  	%r209, %r204, %r57;
	shr.s32 	%r210, %r204, 31;
	xor.b32  	%r211, %r210, %r204;
	xor.b32  	%r212, %r210, %r205;
	cvt.u64.u32 	%rd82, %r211;
	shl.b64 	%rd83, %rd82, 32;
	cvt.u64.u32 	%rd84, %r212;
	or.b64  	%rd85, %rd83, %rd84;
	cvt.rn.f64.s64 	%fd9, %rd85;
	mul.f64 	%fd10, %fd9, 0d3BF921FB54442D19;
	cvt.rn.f32.f64 	%f135, %fd10;
	neg.f32 	%f136, %f135;
	setp.lt.s32 	%p39, %r209, 0;
	selp.f32 	%f230, %f136, %f135, %p39;
$L__BB0_41:
	cvt.rn.f32.s32 	%f139, %r91;
	cvt.rn.f32.s32 	%f140, %r92;
	add.f32 	%f32, %f2, 0f3FCCCCCD;
	mul.f32 	%f141, %f230, %f230;
	fma.rn.f32 	%f142, %f141, 0f3C190000, 0f3B560000;
	fma.rn.f32 	%f143, %f142, %f141, 0f3CC70000;
	fma.rn.f32 	%f144, %f143, %f141, 0f3D5B0000;
	fma.rn.f32 	%f145, %f144, %f141, 0f3E089438;
	fma.rn.f32 	%f146, %f145, %f141, 0f3EAAAA88;
	mul.rn.f32 	%f147, %f141, %f230;
	fma.rn.f32 	%f148, %f146, %f147, %f230;
	abs.f32 	%f149, %f230;
	setp.eq.f32 	%p40, %f149, 0f3A00B43C;
	selp.f32 	%f150, %f230, %f148, %p40;
	and.b32  	%r215, %r254, 1;
	setp.eq.b32 	%p41, %r215, 1;
	neg.f32 	%f151, %f150;
	rcp.approx.ftz.f32 	%f152, %f151;
	selp.f32 	%f153, %f152, %f150, %p41;
	cvt.rn.f32.s32 	%f154, %r4;
	add.f32 	%f155, %f154, 0f3F000000;
	add.f32 	%f156, %f155, %f155;
	div.rn.f32 	%f157, %f156, %f139;
	add.f32 	%f158, %f157, 0fBF800000;
	mul.f32 	%f159, %f158, %f153;
	div.rn.f32 	%f160, %f139, %f140;
	mul.f32 	%f161, %f160, %f159;
	cvt.rn.f32.s32 	%f162, %r3;
	add.f32 	%f163, %f162, 0f3F000000;
	add.f32 	%f164, %f163, %f163;
	div.rn.f32 	%f165, %f164, %f140;
	mov.f32 	%f166, 0f3F800000;
	sub.f32 	%f167, %f166, %f165;
	mul.f32 	%f168, %f167, %f153;
	mul.f32 	%f169, %f11, %f161;
	fma.rn.f32 	%f170, %f15, %f21, %f169;
	mul.f32 	%f171, %f25, %f15;
	mul.f32 	%f172, %f171, %f168;
	sub.f32 	%f173, %f170, %f172;
	fma.rn.f32 	%f174, %f161, 0f00000000, %f25;
	fma.rn.f32 	%f175, %f21, %f168, %f174;
	mul.f32 	%f176, %f15, %f161;
	mul.f32 	%f177, %f11, %f21;
	sub.f32 	%f178, %f177, %f176;
	mul.f32 	%f179, %f25, %f11;
	mul.f32 	%f180, %f179, %f168;
	sub.f32 	%f181, %f178, %f180;
	mul.f32 	%f182, %f175, %f175;
	fma.rn.f32 	%f183, %f173, %f173, %f182;
	fma.rn.f32 	%f184, %f181, %f181, %f183;
	sqrt.rn.f32 	%f185, %f184;
	div.rn.f32 	%f33, %f173, %f185;
	div.rn.f32 	%f34, %f175, %f185;
	div.rn.f32 	%f35, %f181, %f185;
	mul.lo.s32 	%r69, %r90, %r90;
	cvt.rmi.f32.f32 	%f186, %f1;
	cvt.rzi.s32.f32 	%r260, %f186;
	cvt.rmi.f32.f32 	%f187, %f32;
	cvt.rzi.s32.f32 	%r261, %f187;
	cvt.rmi.f32.f32 	%f188, %f3;
	cvt.rzi.s32.f32 	%r262, %f188;
	setp.lt.s32 	%p42, %r93, 1;
	setp.leu.f32 	%p43, %f59, 0f00000000;
	mov.b16 	%rs3, 255;
	mov.b32 	%r263, -1;
	mov.f32 	%f238, 0f00000000;
	or.pred  	%p44, %p42, %p43;
	mov.u16 	%rs7, %rs3;
	@%p44 bra 	$L__BB0_51;
	ld.param.u64 	%rd95, [_Z13render_kernelPKaPKfPfiiiiiff_param_0];
	setp.ge.f32 	%p45, %f33, 0f00000000;
	setp.ge.f32 	%p46, %f35, 0f00000000;
	rcp.rn.f32 	%f190, %f33;
	setp.neu.f32 	%p47, %f33, 0f00000000;
	selp.f32 	%f191, %f190, 0f7149F2CA, %p47;
	rcp.rn.f32 	%f192, %f34;
	setp.neu.f32 	%p48, %f34, 0f00000000;
	selp.f32 	%f193, %f192, 0f7149F2CA, %p48;
	rcp.rn.f32 	%f194, %f35;
	setp.neu.f32 	%p49, %f35, 0f00000000;
	selp.f32 	%f195, %f194, 0f7149F2CA, %p49;
	cvta.to.global.u64 	%rd38, %rd95;
	selp.u32 	%r218, 1, 0, %p46;
	add.s32 	%r219, %r262, %r218;
	cvt.rn.f32.s32 	%f196, %r219;
	sub.f32 	%f197, %f196, %f3;
	mul.f32 	%f237, %f195, %f197;
	setp.ge.f32 	%p50, %f34, 0f00000000;
	selp.u32 	%r220, 1, 0, %p50;
	add.s32 	%r221, %r261, %r220;
	cvt.rn.f32.s32 	%f198, %r221;
	sub.f32 	%f199, %f198, %f32;
	mul.f32 	%f236, %f193, %f199;
	selp.u32 	%r222, 1, 0, %p45;
	add.s32 	%r223, %r260, %r222;
	cvt.rn.f32.s32 	%f200, %r223;
	sub.f32 	%f201, %f200, %f1;
	mul.f32 	%f235, %f191, %f201;
	abs.f32 	%f39, %f195;
	abs.f32 	%f40, %f193;
	abs.f32 	%f41, %f191;
	selp.b32 	%r73, 1, -1, %p46;
	selp.b32 	%r74, 1, -1, %p45;
	mov.f32 	%f238, 0f00000000;
	mov.b32 	%r263, -1;
	mov.b32 	%r255, 0;
$L__BB0_43:
	mov.f32 	%f45, %f235;
	mov.f32 	%f44, %f236;
	mov.f32 	%f43, %f237;
	setp.gt.s32 	%p51, %r260, -1;
	setp.lt.s32 	%p52, %r260, %r90;
	and.pred  	%p53, %p51, %p52;
	setp.gt.s32 	%p54, %r261, -1;
	setp.lt.s32 	%p55, %r261, %r90;
	and.pred  	%p56, %p54, %p55;
	and.pred  	%p57, %p53, %p56;
	setp.gt.s32 	%p58, %r262, -1;
	setp.lt.s32 	%p59, %r262, %r90;
	and.pred  	%p60, %p58, %p59;
	and.pred  	%p61, %p57, %p60;
	not.pred 	%p62, %p61;
	@%p62 bra 	$L__BB0_45;
	mad.lo.s32 	%r224, %r2, %r69, %r260;
	mad.lo.s32 	%r225, %r261, %r69, %r262;
	mad.lo.s32 	%r226, %r224, %r90, %r225;
	cvt.s64.s32 	%rd86, %r226;
	add.s64 	%rd87, %rd38, %rd86;
	ld.global.nc.u8 	%rs4, [%rd87];
	cvt.s16.s8 	%rs7, %rs4;
	setp.gt.s16 	%p63, %rs7, -1;
	@%p63 bra 	$L__BB0_51;
$L__BB0_45:
	setp.geu.f32 	%p64, %f45, %f44;
	setp.geu.f32 	%p65, %f45, %f43;
	or.pred  	%p66, %p64, %p65;
	@%p66 bra 	$L__BB0_47;
	add.f32 	%f235, %f41, %f45;
	add.s32 	%r260, %r260, %r74;
	mov.b32 	%r263, 0;
	mov.f32 	%f236, %f44;
	mov.f32 	%f237, %f43;
	mov.f32 	%f238, %f45;
	bra.uni 	$L__BB0_50;
$L__BB0_47:
	setp.geu.f32 	%p67, %f44, %f43;
	@%p67 bra 	$L__BB0_49;
	add.f32 	%f236, %f40, %f44;
	setp.ltu.f32 	%p68, %f34, 0f00000000;
	selp.b32 	%r229, -1, 1, %p68;
	add.s32 	%r261, %r261, %r229;
	mov.b32 	%r263, 1;
	mov.f32 	%f235, %f45;
	mov.f32 	%f237, %f43;
	mov.f32 	%f238, %f44;
	bra.uni 	$L__BB0_50;
$L__BB0_49:
	add.f32 	%f237, %f39, %f43;
	add.s32 	%r262, %r262, %r73;
	mov.b32 	%r263, 2;
	mov.f32 	%f235, %f45;
	mov.f32 	%f236, %f44;
	mov.f32 	%f238, %f43;
$L__BB0_50:
	add.s32 	%r255, %r255, 1;
	setp.lt.s32 	%p69, %r255, %r93;
	setp.lt.f32 	%p70, %f238, %f59;
	and.pred  	%p71, %p69, %p70;
	mov.u16 	%rs7, %rs3;
	@%p71 bra 	$L__BB0_43;
$L__BB0_51:
	mad.lo.s32 	%r231, %r2, %r92, %r3;
	mad.lo.s32 	%r232, %r231, %r91, %r4;
	mul.lo.s32 	%r89, %r232, 3;
	cvt.s16.s8 	%rs6, %rs7;
	setp.lt.s16 	%p72, %rs6, 0;
	@%p72 bra 	$L__BB0_59;
	cvt.u32.u16 	%r233, %rs7;
	and.b32  	%r234, %r233, 255;
	mul.wide.u32 	%rd90, %r234, 12;
	mov.u64 	%rd91, BLOCK_COLORS;
	add.s64 	%rd92, %rd91, %rd90;
	ld.const.f32 	%f54, [%rd92];
	ld.const.f32 	%f55, [%rd92+4];
	ld.const.f32 	%f56, [%rd92+8];
	mov.f32 	%f240, 0f3F4CCCCD;
	setp.eq.s32 	%p73, %r263, 0;
	@%p73 bra 	$L__BB0_58;
	setp.eq.s32 	%p74, %r263, 2;
	@%p74 bra 	$L__BB0_57;
	setp.ne.s32 	%p75, %r263, 1;
	@%p75 bra 	$L__BB0_56;
	setp.ltu.f32 	%p76, %f34, 0f00000000;
	selp.f32 	%f240, 0f3F19999A, 0f3F800000, %p76;
	bra.uni 	$L__BB0_58;
$L__BB0_56:
	mov.f32 	%f240, 0f3F800000;
	bra.uni 	$L__BB0_58;
$L__BB0_57:
	mov.f32 	%f240, 0f3F666666;
$L__BB0_58:
	div.rn.f32 	%f208, %f238, %f59;
	min.f32 	%f209, %f208, 0f3F800000;
	mul.f32 	%f210, %f209, %f209;
	mul.f32 	%f211, %f54, %f240;
	mov.f32 	%f212, 0f3F800000;
	sub.f32 	%f213, %f212, %f210;
	ld.const.f32 	%f214, [SKY_COLOR];
	mul.f32 	%f215, %f210, %f214;
	fma.rn.f32 	%f216, %f213, %f211, %f215;
	mul.wide.s32 	%rd93, %r89, 4;
	add.s64 	%rd94, %rd1, %rd93;
	st.global.f32 	[%rd94], %f216;
	mul.f32 	%f217, %f55, %f240;
	ld.const.f32 	%f218, [SKY_COLOR+4];
	mul.f32 	%f219, %f210, %f218;
	fma.rn.f32 	%f220, %f213, %f217, %f219;
	st.global.f32 	[%rd94+4], %f220;
	mul.f32 	%f221, %f56, %f240;
	ld.const.f32 	%f222, [SKY_COLOR+8];
	mul.f32 	%f223, %f210, %f222;
	fma.rn.f32 	%f224, %f213, %f221, %f223;
	st.global.f32 	[%rd94+8], %f224;
	bra.uni 	$L__BB0_60;
$L__BB0_59:
	ld.const.f32 	%f202, [SKY_COLOR];
	mul.wide.s32 	%rd88, %r89, 4;
	add.s64 	%rd89, %rd1, %rd88;
	st.global.f32 	[%rd89], %f202;
	ld.const.f32 	%f203, [SKY_COLOR+4];
	st.global.f32 	[%rd89+4], %f203;
	ld.const.f32 	%f204, [SKY_COLOR+8];
	st.global.f32 	[%rd89+8], %f204;
$L__BB0_60:
	ret;

}
	// .globl	_Z14physics_kernelPfS_S_S_PbPKfS2_S2_S2_PKbiiffff
.visible .entry _Z14physics_kernelPfS_S_S_PbPKfS2_S2_S2_PKbiiffff(
	.param .u64 .ptr .align 1 _Z14physics_kernelPfS_S_S_PbPKfS2_S2_S2_PKbiiffff_param_0,
	.param .u64 .ptr .align 1 _Z14physics_kernelPfS_S_S_PbPKfS2_S2_S2_PKbiiffff_param_1,
	.param .u64 .ptr .align 1 _Z14physics_kernelPfS_S_S_PbPKfS2_S2_S2_PKbiiffff_param_2,
	.param .u64 .ptr .align 1 _Z14physics_kernelPfS_S_S_PbPKfS2_S2_S2_PKbiiffff_param_3,
	.param .u64 .ptr .align 1 _Z14physics_kernelPfS_S_S_PbPKfS2_S2_S2_PKbiiffff_param_4,
	.param .u64 .ptr .align 1 _Z14physics_kernelPfS_S_S_PbPKfS2_S2_S2_PKbiiffff_param_5,
	.param .u64 .ptr .align 1 _Z14physics_kernelPfS_S_S_PbPKfS2_S2_S2_PKbiiffff_param_6,
	.param .u64 .ptr .align 1 _Z14physics_kernelPfS_S_S_PbPKfS2_S2_S2_PKbiiffff_param_7,
	.param .u64 .ptr .align 1 _Z14physics_kernelPfS_S_S_PbPKfS2_S2_S2_PKbiiffff_param_8,
	.param .u64 .ptr .align 1 _Z14physics_kernelPfS_S_S_PbPKfS2_S2_S2_PKbiiffff_param_9,
	.param .u32 _Z14physics_kernelPfS_S_S_PbPKfS2_S2_S2_PKbiiffff_param_10,
	.param .u32 _Z14physics_kernelPfS_S_S_PbPKfS2_S2_S2_PKbiiffff_param_11,
	.param .f32 _Z14physics_kernelPfS_S_S_PbPKfS2_S2_S2_PKbiiffff_param_12,
	.param .f32 _Z14physics_kernelPfS_S_S_PbPKfS2_S2_S2_PKbiiffff_param_13,
	.param .f32 _Z14physics_kernelPfS_S_S_PbPKfS2_S2_S2_PKbiiffff_param_14,
	.param .f32 _Z14physics_kernelPfS_S_S_PbPKfS2_S2_S2_PKbiiffff_param_15
)
{
	.local .align 4 .b8 	__local_depot1[28];
	.reg .b64 	%SP;
	.reg .b64 	%SPL;
	.reg .pred 	%p<21>;
	.reg .b16 	%rs<8>;
	.reg .b32 	%r<90>;
	.reg .b32 	%f<97>;
	.reg .b64 	%rd<78>;
	.reg .b64 	%fd<5>;

	mov.u64 	%SPL, __local_depot1;
	ld.param.u64 	%rd21, [_Z14physics_kernelPfS_S_S_PbPKfS2_S2_S2_PKbiiffff_param_2];
	ld.param.u64 	%rd22, [_Z14physics_kernelPfS_S_S_PbPKfS2_S2_S2_PKbiiffff_param_3];
	ld.param.u64 	%rd23, [_Z14physics_kernelPfS_S_S_PbPKfS2_S2_S2_PKbiiffff_param_4];
	ld.param.u64 	%rd26, [_Z14physics_kernelPfS_S_S_PbPKfS2_S2_S2_PKbiiffff_param_7];
	ld.param.u64 	%rd27, [_Z14physics_kernelPfS_S_S_PbPKfS2_S2_S2_PKbiiffff_param_8];
	ld.param.u64 	%rd28, [_Z14physics_kernelPfS_S_S_PbPKfS2_S2_S2_PKbiiffff_param_9];
	ld.param.u32 	%r29, [_Z14physics_kernelPfS_S_S_PbPKfS2_S2_S2_PKbiiffff_param_10];
	ld.param.u32 	%r28, [_Z14physics_kernelPfS_S_S_PbPKfS2_S2_S2_PKbiiffff_param_11];
	ld.param.f32 	%f23, [_Z14physics_kernelPfS_S_S_PbPKfS2_S2_S2_PKbiiffff_param_12];
	ld.param.f32 	%f24, [_Z14physics_kernelPfS_S_S_PbPKfS2_S2_S2_PKbiiffff_param_13];
	ld.param.f32 	%f25, [_Z14physics_kernelPfS_S_S_PbPKfS2_S2_S2_PKbiiffff_param_14];
	ld.param.f32 	%f26, [_Z14physics_kernelPfS_S_S_PbPKfS2_S2_S2_PKbiiffff_param_15];
	add.u64 	%rd1, %SPL, 0;
	mov.u32 	%r30, %ctaid.x;
	mov.u32 	%r31, %ntid.x;
	mov.u32 	%r32, %tid.x;
	mad.lo.s32 	%r1, %r30, %r31, %r32;
	setp.ge.s32 	%p1, %r1, %r29;
	@%p1 bra 	$L__BB1_22;
	cvta.to.global.u64 	%rd30, %rd21;
	cvta.to.global.u64 	%rd31, %rd26;
	cvta.to.global.u64 	%rd32, %rd22;
	cvta.to.global.u64 	%rd33, %rd27;
	mul.wide.s32 	%rd34, %r1, 4;
	add.s64 	%rd35, %rd31, %rd34;
	ld.global.nc.f32 	%f27, [%rd35];
	add.s64 	%rd36, %rd30, %rd34;
	ld.global.f32 	%f28, [%rd36];
	add.f32 	%f1, %f27, %f28;
	st.global.f32 	[%rd36], %f1;
	add.s64 	%rd37, %rd32, %rd34;
	ld.global.f32 	%f29, [%rd37];
	add.s64 	%rd38, %rd33, %rd34;
	ld.global.nc.f32 	%f30, [%rd38];
	add.f32 	%f31, %f29, %f30;
	max.f32 	%f32, %f31, 0fBFC7AE14;
	min.f32 	%f33, %f32, 0f3FC7AE14;
	st.global.f32 	[%rd37], %f33;
	mul.f32 	%f34, %f1, 0f3F22F983;
	cvt.rni.s32.f32 	%r89, %f34;
	cvt.rn.f32.s32 	%f35, %r89;
	fma.rn.f32 	%f36, %f35, 0fBFC90FDA, %f1;
	fma.rn.f32 	%f37, %f35, 0fB3A22168, %f36;
	fma.rn.f32 	%f93, %f35, 0fA7C234C5, %f37;
	abs.f32 	%f3, %f1;
	setp.ltu.f32 	%p2, %f3, 0f47CE4780;
	mov.u32 	%r85, %r89;
	mov.f32 	%f92, %f93;
	@%p2 bra 	$L__BB1_9;
	setp.neu.f32 	%p3, %f3, 0f7F800000;
	@%p3 bra 	$L__BB1_4;
	mov.f32 	%f40, 0f00000000;
	mul.rn.f32 	%f92, %f1, %f40;
	mov.b32 	%r85, 0;
	bra.uni 	$L__BB1_9;
$L__BB1_4:
	mov.b32 	%r3, %f1;
	mov.b64 	%rd74, 0;
	mov.b32 	%r82, 0;
	mov.u64 	%rd72, __cudart_i2opi_f;
	shl.b32 	%r35, %r3, 8;
	or.b32  	%r36, %r35, -2147483648;
	mov.u64 	%rd73, %rd1;
$L__BB1_5:
	.pragma "nounroll";
	ld.global.nc.u32 	%r34, [%rd72];
	mad.wide.u32 	%rd41, %r34, %r36, %rd74;
	shr.u64 	%rd74, %rd41, 32;
	st.local.u32 	[%rd73], %rd41;
	add.s32 	%r82, %r82, 1;
	add.s64 	%rd73, %rd73, 4;
	add.s64 	%rd72, %rd72, 4;
	setp.ne.s32 	%p4, %r82, 6;
	@%p4 bra 	$L__BB1_5;
	shr.u32 	%r37, %r3, 23;
	st.local.u32 	[%rd1+24], %rd74;
	and.b32  	%r6, %r37, 31;
	and.b32  	%r38, %r37, 224;
	add.s32 	%r39, %r38, -128;
	shr.u32 	%r40, %r39, 5;
	mul.wide.u32 	%rd42, %r40, 4;
	sub.s64 	%rd8, %rd1, %rd42;
	ld.local.u32 	%r83, [%rd8+24];
	ld.local.u32 	%r84, [%rd8+20];
	setp.eq.s32 	%p5, %r6, 0;
	@%p5 bra 	$L__BB1_8;
	shf.l.wrap.b32 	%r83, %r84, %r83, %r6;
	ld.local.u32 	%r41, [%rd8+16];
	shf.l.wrap.b32 	%r84, %r41, %r84, %r6;
$L__BB1_8:
	shr.u32 	%r42, %r83, 30;
	shf.l.wrap.b32 	%r43, %r84, %r83, 2;
	shl.b32 	%r44, %r84, 2;
	shr.u32 	%r45, %r43, 31;
	add.s32 	%r46, %r45, %r42;
	neg.s32 	%r47, %r46;
	setp.lt.s32 	%p6, %r3, 0;
	selp.b32 	%r85, %r47, %r46, %p6;
	xor.b32  	%r48, %r43, %r3;
	shr.s32 	%r49, %r43, 31;
	xor.b32  	%r50, %r49, %r43;
	xor.b32  	%r51, %r49, %r44;
	cvt.u64.u32 	%rd43, %r50;
	shl.b64 	%rd44, %rd43, 32;
	cvt.u64.u32 	%rd45, %r51;
	or.b64  	%rd46, %rd44, %rd45;
	cvt.rn.f64.s64 	%fd1, %rd46;
	mul.f64 	%fd2, %fd1, 0d3BF921FB54442D19;
	cvt.rn.f32.f64 	%f38, %fd2;
	neg.f32 	%f39, %f38;
	setp.lt.s32 	%p7, %r48, 0;
	selp.f32 	%f92, %f39, %f38, %p7;
$L__BB1_9:
	setp.ltu.f32 	%p8, %f3, 0f47CE4780;
	add.s32 	%r53, %r85, 1;
	mul.rn.f32 	%f41, %f92, %f92;
	and.b32  	%r54, %r85, 1;
	setp.eq.b32 	%p9, %r54, 1;
	selp.f32 	%f42, %f92, 0f3F800000, %p9;
	fma.rn.f32 	%f43, %f41, %f42, 0f00000000;
	fma.rn.f32 	%f44, %f41, 0f37CBAC00, 0fBAB607ED;
	selp.f32 	%f45, 0fB94D4153, %f44, %p9;
	selp.f32 	%f46, 0f3C0885E4, 0f3D2AAABB, %p9;
	fma.rn.f32 	%f47, %f45, %f41, %f46;
	selp.f32 	%f48, 0fBE2AAAA8, 0fBEFFFFFF, %p9;
	fma.rn.f32 	%f49, %f47, %f41, %f48;
	fma.rn.f32 	%f50, %f49, %f43, %f42;
	and.b32  	%r55, %r53, 2;
	setp.eq.s32 	%p10, %r55, 0;
	mov.f32 	%f51, 0f00000000;
	sub.f32 	%f52, %f51, %f50;
	selp.f32 	%f7, %f50, %f52, %p10;
	@%p8 bra 	$L__BB1_17;
	setp.neu.f32 	%p11, %f3, 0f7F800000;
	@%p11 bra 	$L__BB1_12;
	mov.f32 	%f55, 0f00000000;
	mul.rn.f32 	%f93, %f1, %f55;
	mov.b32 	%r89, 0;
	bra.uni 	$L__BB1_17;
$L__BB1_12:
	mov.b32 	%r15, %f1;
	mov.b64 	%rd77, 0;
	mov.b32 	%r86, 0;
	mov.u64 	%rd75, __cudart_i2opi_f;
	shl.b32 	%r58, %r15, 8;
	or.b32  	%r59, %r58, -2147483648;
	mov.u64 	%rd76, %rd1;
$L__BB1_13:
	.pragma "nounroll";
	ld.global.nc.u32 	%r57, [%rd75];
	mad.wide.u32 	%rd49, %r57, %r59, %rd77;
	shr.u64 	%rd77, %rd49, 32;
	st.local.u32 	[%rd76], %rd49;
	add.s32 	%r86, %r86, 1;
	add.s64 	%rd76, %rd76, 4;
	add.s64 	%rd75, %rd75, 4;
	setp.ne.s32 	%p12, %r86, 6;
	@%p12 bra 	$L__BB1_13;
	shr.u32 	%r60, %r15, 23;
	st.local.u32 	[%rd1+24], %rd77;
	and.b32  	%r18, %r60, 31;
	and.b32  	%r61, %r60, 224;
	add.s32 	%r62, %r61, -128;
	shr.u32 	%r63, %r62, 5;
	mul.wide.u32 	%rd50, %r63, 4;
	sub.s64 	%rd15, %rd1, %rd50;
	ld.local.u32 	%r87, [%rd15+24];
	ld.local.u32 	%r88, [%rd15+20];
	setp.eq.s32 	%p13, %r18, 0;
	@%p13 bra 	$L__BB1_16;
	shf.l.wrap.b32 	%r87, %r88, %r87, %r18;
	ld.local.u32 	%r64, [%rd15+16];
	shf.l.wrap.b32 	%r88, %r64, %r88, %r18;
$L__BB1_16:
	shr.u32 	%r65, %r87, 30;
	shf.l.wrap.b32 	%r66, %r88, %r87, 2;
	shl.b32 	%r67, %r88, 2;
	shr.u32 	%r68, %r66, 31;
	add.s32 	%r69, %r68, %r65;
	neg.s32 	%r70, %r69;
	setp.lt.s32 	%p14, %r15, 0;
	selp.b32 	%r89, %r70, %r69, %p14;
	xor.b32  	%r71, %r66, %r15;
	shr.s32 	%r72, %r66, 31;
	xor.b32  	%r73, %r72, %r66;
	xor.b32  	%r74, %r72, %r67;
	cvt.u64.u32 	%rd51, %r73;
	shl.b64 	%rd52, %rd51, 32;
	cvt.u64.u32 	%rd53, %r74;
	or.b64  	%rd54, %rd52, %rd53;
	cvt.rn.f64.s64 	%fd3, %rd54;
	mul.f64 	%fd4, %fd3, 0d3BF921FB54442D19;
	cvt.rn.f32.f64 	%f53, %fd4;
	neg.f32 	%f54, %f53;
	setp.lt.s32 	%p15, %r71, 0;
	selp.f32 	%f93, %f54, %f53, %p15;
$L__BB1_17:
	ld.param.u64 	%rd71, [_Z14physics_kernelPfS_S_S_PbPKfS2_S2_S2_PKbiiffff_param_6];
	ld.param.u64 	%rd70, [_Z14physics_kernelPfS_S_S_PbPKfS2_S2_S2_PKbiiffff_param_5];
	ld.param.u64 	%rd69, [_Z14physics_kernelPfS_S_S_PbPKfS2_S2_S2_PKbiiffff_param_1];
	cvt.s64.s32 	%rd55, %r1;
	mul.rn.f32 	%f56, %f93, %f93;
	and.b32  	%r76, %r89, 1;
	setp.eq.b32 	%p16, %r76, 1;
	selp.f32 	%f57, 0f3F800000, %f93, %p16;
	fma.rn.f32 	%f58, %f56, %f57, 0f00000000;
	fma.rn.f32 	%f59, %f56, 0f37CBAC00, 0fBAB607ED;
	selp.f32 	%f60, %f59, 0fB94D4153, %p16;
	selp.f32 	%f61, 0f3D2AAABB, 0f3C0885E4, %p16;
	fma.rn.f32 	%f62, %f60, %f56, %f61;
	selp.f32 	%f63, 0fBEFFFFFF, 0fBE2AAAA8, %p16;
	fma.rn.f32 	%f64, %f62, %f56, %f63;
	fma.rn.f32 	%f65, %f64, %f58, %f57;
	and.b32  	%r77, %r89, 2;
	setp.eq.s32 	%p17, %r77, 0;
	mov.f32 	%f66, 0f00000000;
	sub.f32 	%f67, %f66, %f65;
	selp.f32 	%f68, %f65, %f67, %p17;
	cvta.to.global.u64 	%rd56, %rd70;
	add.s64 	%rd58, %rd56, %rd34;
	ld.global.nc.f32 	%f69, [%rd58];
	cvta.to.global.u64 	%rd59, %rd71;
	add.s64 	%rd60, %rd59, %rd34;
	ld.global.nc.f32 	%f70, [%rd60];
	mul.f32 	%f71, %f69, %f68;
	mul.f32 	%f72, %f25, %f71;
	mul.f32 	%f73, %f23, %f72;
	mul.f32 	%f74, %f7, %f70;
	mul.f32 	%f75, %f25, %f74;
	fma.rn.f32 	%f11, %f23, %f75, %f73;
	mul.f32 	%f76, %f7, %f69;
	mul.f32 	%f77, %f25, %f76;
	mul.f32 	%f78, %f23, %f77;
	mul.f32 	%f79, %f70, %f68;
	mul.f32 	%f80, %f25, %f79;
	mul.f32 	%f81, %f23, %f80;
	sub.f32 	%f12, %f78, %f81;
	mul.lo.s32 	%r27, %r1, 3;
	cvta.to.global.u64 	%rd61, %rd69;
	mul.wide.s32 	%rd62, %r27, 4;
	add.s64 	%rd16, %rd61, %rd62;
	ld.global.f32 	%f94, [%rd16+4];
	cvta.to.global.u64 	%rd63, %rd28;
	add.s64 	%rd64, %rd63, %rd55;
	ld.global.nc.u8 	%rs2, [%rd64];
	cvt.u16.u8 	%rs3, %rs2;
	setp.eq.s16 	%p18, %rs3, 0;
	cvta.to.global.u64 	%rd65, %rd23;
	add.s64 	%rd17, %rd65, %rd55;
	@%p18 bra 	$L__BB1_19;
	ld.global.u8 	%rs4, [%rd17];
	setp.eq.s16 	%p19, %rs4, 0;
	selp.f32 	%f94, %f94, %f26, %p19;
$L__BB1_19:
	ld.param.u64 	%rd68, [_Z14physics_kernelPfS_S_S_PbPKfS2_S2_S2_PKbiiffff_param_0];
	fma.rn.f32 	%f16, %f23, %f24, %f94;
	cvta.to.global.u64 	%rd66, %rd68;
	add.s64 	%rd18, %rd66, %rd62;
	ld.global.f32 	%f83, [%rd18];
	add.f32 	%f17, %f11, %f83;
	ld.global.f32 	%f84, [%rd18+4];
	fma.rn.f32 	%f18, %f23, %f16, %f84;
	ld.global.f32 	%f85, [%rd18+8];
	add.f32 	%f19, %f12, %f85;
	shr.s32 	%r78, %r28, 31;
	shr.u32 	%r79, %r78, 30;
	add.s32 	%r80, %r28, %r79;
	shr.s32 	%r81, %r80, 2;
	cvt.rn.f32.s32 	%f96, %r81;
	setp.le.f32 	%p20, %f18, %f96;
	mov.f32 	%f95, 0f00000000;
	mov.b16 	%rs7, 1;
	@%p20 bra 	$L__BB1_21;
	mov.b16 	%rs7, 0;
	mov.f32 	%f95, %f16;
	mov.f32 	%f96, %f18;
$L__BB1_21:
	st.global.u8 	[%rd17], %rs7;
	max.f32 	%f86, %f17, 0f3F800000;
	cvt.rn.f32.s32 	%f87, %r28;
	add.f32 	%f88, %f87, 0fBF800000;
	min.f32 	%f89, %f86, %f88;
	max.f32 	%f90, %f19, 0f3F800000;
	min.f32 	%f91, %f90, %f88;
	st.global.f32 	[%rd18], %f89;
	st.global.f32 	[%rd18+4], %f96;
	st.global.f32 	[%rd18+8], %f91;
	st.global.f32 	[%rd16+4], %f95;
$L__BB1_22:
	ret;

}
	// .globl	_Z20raycast_break_kernelPaPKfS1_S1_PKbPfiiaf
.visible .entry _Z20raycast_break_kernelPaPKfS1_S1_PKbPfiiaf(
	.param .u64 .ptr .align 1 _Z20raycast_break_kernelPaPKfS1_S1_PKbPfiiaf_param_0,
	.param .u64 .ptr .align 1 _Z20raycast_break_kernelPaPKfS1_S1_PKbPfiiaf_param_1,
	.param .u64 .ptr .align 1 _Z20raycast_break_kernelPaPKfS1_S1_PKbPfiiaf_param_2,
	.param .u64 .ptr .align 1 _Z20raycast_break_kernelPaPKfS1_S1_PKbPfiiaf_param_3,
	.param .u64 .ptr .align 1 _Z20raycast_break_kernelPaPKfS1_S1_PKbPfiiaf_param_4,
	.param .u64 .ptr .align 1 _Z20raycast_break_kernelPaPKfS1_S1_PKbPfiiaf_param_5,
	.param .u32 _Z20raycast_break_kernelPaPKfS1_S1_PKbPfiiaf_param_6,
	.param .u32 _Z20raycast_break_kernelPaPKfS1_S1_PKbPfiiaf_param_7,
	.param .u8 _Z20raycast_break_kernelPaPKfS1_S1_PKbPfiiaf_param_8,
	.param .f32 _Z20raycast_break_kernelPaPKfS1_S1_PKbPfiiaf_param_9
)
{
	.local .align 4 .b8 	__local_depot2[28];
	.reg .b64 	%SP;
	.reg .b64 	%SPL;
	.reg .pred 	%p<99>;
	.reg .b16 	%rs<11>;
	.reg .b32 	%r<197>;
	.reg .b32 	%f<134>;
	.reg .b64 	%rd<106>;
	.reg .b64 	%fd<9>;

	mov.u64 	%SPL, __local_depot2;
	ld.param.u64 	%rd42, [_Z20raycast_break_kernelPaPKfS1_S1_PKbPfiiaf_param_0];
	ld.param.u64 	%rd37, [_Z20raycast_break_kernelPaPKfS1_S1_PKbPfiiaf_param_1];
	ld.param.u64 	%rd38, [_Z20raycast_break_kernelPaPKfS1_S1_PKbPfiiaf_param_2];
	ld.param.u64 	%rd39, [_Z20raycast_break_kernelPaPKfS1_S1_PKbPfiiaf_param_3];
	ld.param.u64 	%rd40, [_Z20raycast_break_kernelPaPKfS1_S1_PKbPfiiaf_param_4];
	ld.param.u64 	%rd41, [_Z20raycast_break_kernelPaPKfS1_S1_PKbPfiiaf_param_5];
	ld.param.u32 	%r72, [_Z20raycast_break_kernelPaPKfS1_S1_PKbPfiiaf_param_6];
	ld.param.u32 	%r71, [_Z20raycast_break_kernelPaPKfS1_S1_PKbPfiiaf_param_7];
	ld.param.s8 	%rs6, [_Z20raycast_break_kernelPaPKfS1_S1_PKbPfiiaf_param_8];
	ld.param.f32 	%f28, [_Z20raycast_break_kernelPaPKfS1_S1_PKbPfiiaf_param_9];
	cvta.to.global.u64 	%rd1, %rd42;
	add.u64 	%rd2, %SPL, 0;
	mov.u32 	%r73, %ctaid.x;
	mov.u32 	%r74, %ntid.x;
	mov.u32 	%r75, %tid.x;
	mad.lo.s32 	%r1, %r73, %r74, %r75;
	setp.ge.s32 	%p1, %r1, %r72;
	@%p1 bra 	$L__BB2_47;
	cvta.to.global.u64 	%rd44, %rd41;
	cvta.to.global.u64 	%rd45, %rd40;
	cvt.s64.s32 	%rd46, %r1;
	mul.wide.s32 	%rd47, %r1, 4;
	add.s64 	%rd3, %rd44, %rd47;
	mov.b32 	%r76, 0;
	st.global.u32 	[%rd3], %r76;
	add.s64 	%rd48, %rd45, %rd46;
	ld.global.nc.u8 	%rs7, [%rd48];
	cvt.u16.u8 	%rs8, %rs7;
	setp.eq.s16 	%p2, %rs8, 0;
	@%p2 bra 	$L__BB2_47;
	cvta.to.global.u64 	%rd49, %rd38;
	add.s64 	%rd51, %rd49, %rd47;
	ld.global.nc.f32 	%f1, [%rd51];
	cvta.to.global.u64 	%rd52, %rd39;
	add.s64 	%rd53, %rd52, %rd47;
	ld.global.nc.f32 	%f2, [%rd53];
	mul.f32 	%f29, %f1, 0f3F22F983;
	cvt.rni.s32.f32 	%r187, %f29;
	cvt.rn.f32.s32 	%f30, %r187;
	fma.rn.f32 	%f31, %f30, 0fBFC90FDA, %f1;
	fma.rn.f32 	%f32, %f30, 0fB3A22168, %f31;
	fma.rn.f32 	%f131, %f30, 0fA7C234C5, %f32;
	abs.f32 	%f4, %f1;
	setp.ltu.f32 	%p3, %f4, 0f47CE4780;
	mov.u32 	%r183, %r187;
	mov.f32 	%f130, %f131;
	@%p3 bra 	$L__BB2_10;
	setp.neu.f32 	%p4, %f4, 0f7F800000;
	@%p4 bra 	$L__BB2_5;
	mov.f32 	%f35, 0f00000000;
	mul.rn.f32 	%f130, %f1, %f35;
	mov.b32 	%r183, 0;
	bra.uni 	$L__BB2_10;
$L__BB2_5:
	mov.b32 	%r3, %f1;
	shl.b32 	%r78, %r3, 8;
	or.b32  	%r4, %r78, -2147483648;
	mov.b64 	%rd95, 0;
	mov.b32 	%r180, 0;
	mov.u64 	%rd93, __cudart_i2opi_f;
	mov.u64 	%rd94, %rd2;
$L__BB2_6:
	.pragma "nounroll";
	ld.global.nc.u32 	%r79, [%rd93];
	mad.wide.u32 	%rd56, %r79, %r4, %rd95;
	shr.u64 	%rd95, %rd56, 32;
	st.local.u32 	[%rd94], %rd56;
	add.s32 	%r180, %r180, 1;
	add.s64 	%rd94, %rd94, 4;
	add.s64 	%rd93, %rd93, 4;
	setp.ne.s32 	%p5, %r180, 6;
	@%p5 bra 	$L__BB2_6;
	shr.u32 	%r80, %r3, 23;
	st.local.u32 	[%rd2+24], %rd95;
	and.b32  	%r7, %r80, 31;
	and.b32  	%r81, %r80, 224;
	add.s32 	%r82, %r81, -128;
	shr.u32 	%r83, %r82, 5;
	mul.wide.u32 	%rd57, %r83, 4;
	sub.s64 	%rd10, %rd2, %rd57;
	ld.local.u32 	%r181, [%rd10+24];
	ld.local.u32 	%r182, [%rd10+20];
	setp.eq.s32 	%p6, %r7, 0;
	@%p6 bra 	$L__BB2_9;
	shf.l.wrap.b32 	%r181, %r182, %r181, %r7;
	ld.local.u32 	%r84, [%rd10+16];
	shf.l.wrap.b32 	%r182, %r84, %r182, %r7;
$L__BB2_9:
	shr.u32 	%r85, %r181, 30;
	shf.l.wrap.b32 	%r86, %r182, %r181, 2;
	shl.b32 	%r87, %r182, 2;
	shr.u32 	%r88, %r86, 31;
	add.s32 	%r89, %r88, %r85;
	neg.s32 	%r90, %r89;
	setp.lt.s32 	%p7, %r3, 0;
	selp.b32 	%r183, %r90, %r89, %p7;
	xor.b32  	%r91, %r86, %r3;
	shr.s32 	%r92, %r86, 31;
	xor.b32  	%r93, %r92, %r86;
	xor.b32  	%r94, %r92, %r87;
	cvt.u64.u32 	%rd58, %r93;
	shl.b64 	%rd59, %rd58, 32;
	cvt.u64.u32 	%rd60, %r94;
	or.b64  	%rd61, %rd59, %rd60;
	cvt.rn.f64.s64 	%fd1, %rd61;
	mul.f64 	%fd2, %fd1, 0d3BF921FB54442D19;
	cvt.rn.f32.f64 	%f33, %fd2;
	neg.f32 	%f34, %f33;
	setp.lt.s32 	%p8, %r91, 0;
	selp.f32 	%f130, %f34, %f33, %p8;
$L__BB2_10:
	setp.ltu.f32 	%p9, %f4, 0f47CE4780;
	add.s32 	%r96, %r183, 1;
	mul.rn.f32 	%f36, %f130, %f130;
	and.b32  	%r97, %r183, 1;
	setp.eq.b32 	%p10, %r97, 1;
	selp.f32 	%f37, %f130, 0f3F800000, %p10;
	fma.rn.f32 	%f38, %f36, %f37, 0f00000000;
	fma.rn.f32 	%f39, %f36, 0f37CBAC00, 0fBAB607ED;
	selp.f32 	%f40, 0fB94D4153, %f39, %p10;
	selp.f32 	%f41, 0f3C0885E4, 0f3D2AAABB, %p10;
	fma.rn.f32 	%f42, %f40, %f36, %f41;
	selp.f32 	%f43, 0fBE2AAAA8, 0fBEFFFFFF, %p10;
	fma.rn.f32 	%f44, %f42, %f36, %f43;
	fma.rn.f32 	%f45, %f44, %f38, %f37;
	and.b32  	%r98, %r96, 2;
	setp.eq.s32 	%p11, %r98, 0;
	mov.f32 	%f46, 0f00000000;
	sub.f32 	%f47, %f46, %f45;
	selp.f32 	%f8, %f45, %f47, %p11;
	@%p9 bra 	$L__BB2_18;
	setp.neu.f32 	%p12, %f4, 0f7F800000;
	@%p12 bra 	$L__BB2_13;
	mov.f32 	%f50, 0f00000000;
	mul.rn.f32 	%f131, %f1, %f50;
	mov.b32 	%r187, 0;
	bra.uni 	$L__BB2_18;
$L__BB2_13:
	mov.b32 	%r16, %f1;
	shl.b32 	%r100, %r16, 8;
	or.b32  	%r17, %r100, -2147483648;
	mov.b64 	%rd98, 0;
	mov.b32 	%r184, 0;
	mov.u64 	%rd96, __cudart_i2opi_f;
	mov.u64 	%rd97, %rd2;
$L__BB2_14:
	.pragma "nounroll";
	ld.global.nc.u32 	%r101, [%rd96];
	mad.wide.u32 	%rd64, %r101, %r17, %rd98;
	shr.u64 	%rd98, %rd64, 32;
	st.local.u32 	[%rd97], %rd64;
	add.s32 	%r184, %r184, 1;
	add.s64 	%rd97, %rd97, 4;
	add.s64 	%rd96, %rd96, 4;
	setp.ne.s32 	%p13, %r184, 6;
	@%p13 bra 	$L__BB2_14;
	shr.u32 	%r102, %r16, 23;
	st.local.u32 	[%rd2+24], %rd98;
	and.b32  	%r20, %r102, 31;
	and.b32  	%r103, %r102, 224;
	add.s32 	%r104, %r103, -128;
	shr.u32 	%r105, %r104, 5;
	mul.wide.u32 	%rd65, %r105, 4;
	sub.s64 	%rd17, %rd2, %rd65;
	ld.local.u32 	%r185, [%rd17+24];
	ld.local.u32 	%r186, [%rd17+20];
	setp.eq.s32 	%p14, %r20, 0;
	@%p14 bra 	$L__BB2_17;
	shf.l.wrap.b32 	%r185, %r186, %r185, %r20;
	ld.local.u32 	%r106, [%rd17+16];
	shf.l.wrap.b32 	%r186, %r106, %r186, %r20;
$L__BB2_17:
	shr.u32 	%r107, %r185, 30;
	shf.l.wrap.b32 	%r108, %r186, %r185, 2;
	shl.b32 	%r109, %r186, 2;
	shr.u32 	%r110, %r108, 31;
	add.s32 	%r111, %r110, %r107;
	neg.s32 	%r112, %r111;
	setp.lt.s32 	%p15, %r16, 0;
	selp.b32 	%r187, %r112, %r111, %p15;
	xor.b32  	%r113, %r108, %r16;
	shr.s32 	%r114, %r108, 31;
	xor.b32  	%r115, %r114, %r108;
	xor.b32  	%r116, %r114, %r109;
	cvt.u64.u32 	%rd66, %r115;
	shl.b64 	%rd67, %rd66, 32;
	cvt.u64.u32 	%rd68, %r116;
	or.b64  	%rd69, %rd67, %rd68;
	cvt.rn.f64.s64 	%fd3, %rd69;
	mul.f64 	%fd4, %fd3, 0d3BF921FB54442D19;
	cvt.rn.f32.f64 	%f48, %fd4;
	neg.f32 	%f49, %f48;
	setp.lt.s32 	%p16, %r113, 0;
	selp.f32 	%f131, %f49, %f48, %p16;
$L__BB2_18:
	mul.rn.f32 	%f51, %f131, %f131;
	and.b32  	%r118, %r187, 1;
	setp.eq.b32 	%p17, %r118, 1;
	selp.f32 	%f52, 0f3F800000, %f131, %p17;
	fma.rn.f32 	%f53, %f51, %f52, 0f00000000;
	fma.rn.f32 	%f54, %f51, 0f37CBAC00, 0fBAB607ED;
	selp.f32 	%f55, %f54, 0fB94D4153, %p17;
	selp.f32 	%f56, 0f3D2AAABB, 0f3C0885E4, %p17;
	fma.rn.f32 	%f57, %f55, %f51, %f56;
	selp.f32 	%f58, 0fBEFFFFFF, 0fBE2AAAA8, %p17;
	fma.rn.f32 	%f59, %f57, %f51, %f58;
	fma.rn.f32 	%f60, %f59, %f53, %f52;
	and.b32  	%r119, %r187, 2;
	setp.eq.s32 	%p18, %r119, 0;
	mov.f32 	%f61, 0f00000000;
	sub.f32 	%f62, %f61, %f60;
	selp.f32 	%f12, %f60, %f62, %p18;
	mul.f32 	%f63, %f2, 0f3F22F983;
	cvt.rni.s32.f32 	%r195, %f63;
	cvt.rn.f32.s32 	%f64, %r195;
	fma.rn.f32 	%f65, %f64, 0fBFC90FDA, %f2;
	fma.rn.f32 	%f66, %f64, 0fB3A22168, %f65;
	fma.rn.f32 	%f133, %f64, 0fA7C234C5, %f66;
	abs.f32 	%f14, %f2;
	setp.ltu.f32 	%p19, %f14, 0f47CE4780;
	mov.u32 	%r191, %r195;
	mov.f32 	%f132, %f133;
	@%p19 bra 	$L__BB2_26;
	setp.neu.f32 	%p20, %f14, 0f7F800000;
	@%p20 bra 	$L__BB2_21;
	mov.f32 	%f69, 0f00000000;
	mul.rn.f32 	%f132, %f2, %f69;
	mov.b32 	%r191, 0;
	bra.uni 	$L__BB2_26;
$L__BB2_21:
	mov.b32 	%r30, %f2;
	shl.b32 	%r121, %r30, 8;
	or.b32  	%r31, %r121, -2147483648;
	mov.b64 	%rd101, 0;
	mov.b32 	%r188, 0;
	mov.u64 	%rd99, __cudart_i2opi_f;
	mov.u64 	%rd100, %rd2;
$L__BB2_22:
	.pragma "nounroll";
	ld.global.nc.u32 	%r122, [%rd99];
	mad.wide.u32 	%rd72, %r122, %r31, %rd101;
	shr.u64 	%rd101, %rd72, 32;
	st.local.u32 	[%rd100], %rd72;
	add.s32 	%r188, %r188, 1;
	add.s64 	%rd100, %rd100, 4;
	add.s64 	%rd99, %rd99, 4;
	setp.ne.s32 	%p21, %r188, 6;
	@%p21 bra 	$L__BB2_22;
	shr.u32 	%r123, %r30, 23;
	st.local.u32 	[%rd2+24], %rd101;
	and.b32  	%r34, %r123, 31;
	and.b32  	%r124, %r123, 224;
	add.s32 	%r125, %r124, -128;
	shr.u32 	%r126, %r125, 5;
	mul.wide.u32 	%rd73, %r126, 4;
	sub.s64 	%rd24, %rd2, %rd73;
	ld.local.u32 	%r189, [%rd24+24];
	ld.local.u32 	%r190, [%rd24+20];
	setp.eq.s32 	%p22, %r34, 0;
	@%p22 bra 	$L__BB2_25;
	shf.l.wrap.b32 	%r189, %r190, %r189, %r34;
	ld.local.u32 	%r127, [%rd24+16];
	shf.l.wrap.b32 	%r190, %r127, %r190, %r34;
$L__BB2_25:
	shr.u32 	%r128, %r189, 30;
	shf.l.wrap.b32 	%r129, %r190, %r189, 2;
	shl.b32 	%r130, %r190, 2;
	shr.u32 	%r131, %r129, 31;
	add.s32 	%r132, %r131, %r128;
	neg.s32 	%r133, %r132;
	setp.lt.s32 	%p23, %r30, 0;
	selp.b32 	%r191, %r133, %r132, %p23;
	xor.b32  	%r134, %r129, %r30;
	shr.s32 	%r135, %r129, 31;
	xor.b32  	%r136, %r135, %r129;
	xor.b32  	%r137, %r135, %r130;
	cvt.u64.u32 	%rd74, %r136;
	shl.b64 	%rd75, %rd74, 32;
	cvt.u64.u32 	%rd76, %r137;
	or.b64  	%rd77, %rd75, %rd76;
	cvt.rn.f64.s64 	%fd5, %rd77;
	mul.f64 	%fd6, %fd5, 0d3BF921FB54442D19;
	cvt.rn.f32.f64 	%f67, %fd6;
	neg.f32 	%f68, %f67;
	setp.lt.s32 	%p24, %r134, 0;
	selp.f32 	%f132, %f68, %f67, %p24;
$L__BB2_26:
	setp.ltu.f32 	%p25, %f14, 0f47CE4780;
	add.s32 	%r139, %r191, 1;
	mul.rn.f32 	%f70, %f132, %f132;
	and.b32  	%r140, %r191, 1;
	setp.eq.b32 	%p26, %r140, 1;
	selp.f32 	%f71, %f132, 0f3F800000, %p26;
	fma.rn.f32 	%f72, %f70, %f71, 0f00000000;
	fma.rn.f32 	%f73, %f70, 0f37CBAC00, 0fBAB607ED;
	selp.f32 	%f74, 0fB94D4153, %f73, %p26;
	selp.f32 	%f75, 0f3C0885E4, 0f3D2AAABB, %p26;
	fma.rn.f32 	%f76, %f74, %f70, %f75;
	selp.f32 	%f77, 0fBE2AAAA8, 0fBEFFFFFF, %p26;
	fma.rn.f32 	%f78, %f76, %f70, %f77;
	fma.rn.f32 	%f79, %f78, %f72, %f71;
	and.b32  	%r141, %r139, 2;
	setp.eq.s32 	%p27, %r141, 0;
	mov.f32 	%f80, 0f00000000;
	sub.f32 	%f81, %f80, %f79;
	selp.f32 	%f18, %f79, %f81, %p27;
	@%p25 bra 	$L__BB2_34;
	setp.neu.f32 	%p28, %f14, 0f7F800000;
	@%p28 bra 	$L__BB2_29;
	mov.f32 	%f84, 0f00000000;
	mul.rn.f32 	%f133, %f2, %f84;
	mov.b32 	%r195, 0;
	bra.uni 	$L__BB2_34;
$L__BB2_29:
	mov.b32 	%r43, %f2;
	shl.b32 	%r143, %r43, 8;
	or.b32  	%r44, %r143, -2147483648;
	mov.b64 	%rd104, 0;
	mov.b32 	%r192, 0;
	mov.u64 	%rd102, __cudart_i2opi_f;
	mov.u64 	%rd103, %rd2;
$L__BB2_30:
	.pragma "nounroll";
	ld.global.nc.u32 	%r144, [%rd102];
	mad.wide.u32 	%rd80, %r144, %r44, %rd104;
	shr.u64 	%rd104, %rd80, 32;
	st.local.u32 	[%rd103], %rd80;
	add.s32 	%r192, %r192, 1;
	add.s64 	%rd103, %rd103, 4;
	add.s64 	%rd102, %rd102, 4;
	setp.ne.s32 	%p29, %r192, 6;
	@%p29 bra 	$L__BB2_30;
	shr.u32 	%r145, %r43, 23;
	st.local.u32 	[%rd2+24], %rd104;
	and.b32  	%r47, %r145, 31;
	and.b32  	%r146, %r145, 224;
	add.s32 	%r147, %r146, -128;
	shr.u32 	%r148, %r147, 5;
	mul.wide.u32 	%rd81, %r148, 4;
	sub.s64 	%rd31, %rd2, %rd81;
	ld.local.u32 	%r193, [%rd31+24];
	ld.local.u32 	%r194, [%rd31+20];
	setp.eq.s32 	%p30, %r47, 0;
	@%p30 bra 	$L__BB2_33;
	shf.l.wrap.b32 	%r193, %r194, %r193, %r47;
	ld.local.u32 	%r149, [%rd31+16];
	shf.l.wrap.b32 	%r194, %r149, %r194, %r47;
$L__BB2_33:
	shr.u32 	%r150, %r193, 30;
	shf.l.wrap.b32 	%r151, %r194, %r193, 2;
	shl.b32 	%r152, %r194, 2;
	shr.u32 	%r153, %r151, 31;
	add.s32 	%r154, %r153, %r150;
	neg.s32 	%r155, %r154;
	setp.lt.s32 	%p31, %r43, 0;
	selp.b32 	%r195, %r155, %r154, %p31;
	xor.b32  	%r156, %r151, %r43;
	shr.s32 	%r157, %r151, 31;
	xor.b32  	%r158, %r157, %r151;
	xor.b32  	%r159, %r157, %r152;
	cvt.u64.u32 	%rd82, %r158;
	shl.b64 	%rd83, %rd82, 32;
	cvt.u64.u32 	%rd84, %r159;
	or.b64  	%rd85, %rd83, %rd84;
	cvt.rn.f64.s64 	%fd7, %rd85;
	mul.f64 	%fd8, %fd7, 0d3BF921FB54442D19;
	cvt.rn.f32.f64 	%f82, %fd8;
	neg.f32 	%f83, %f82;
	setp.lt.s32 	%p32, %r156, 0;
	selp.f32 	%f133, %f83, %f82, %p32;
$L__BB2_34:
	mul.rn.f32 	%f85, %f133, %f133;
	and.b32  	%r162, %r195, 1;
	setp.eq.b32 	%p33, %r162, 1;
	selp.f32 	%f86, 0f3F800000, %f133, %p33;
	fma.rn.f32 	%f87, %f85, %f86, 0f00000000;
	fma.rn.f32 	%f88, %f85, 0f37CBAC00, 0fBAB607ED;
	selp.f32 	%f89, %f88, 0fB94D4153, %p33;
	selp.f32 	%f90, 0f3D2AAABB, 0f3C0885E4, %p33;
	fma.rn.f32 	%f91, %f89, %f85, %f90;
	selp.f32 	%f92, 0fBEFFFFFF, 0fBE2AAAA8, %p33;
	fma.rn.f32 	%f93, %f91, %f85, %f92;
	fma.rn.f32 	%f94, %f93, %f87, %f86;
	and.b32  	%r163, %r195, 2;
	setp.eq.s32 	%p34, %r163, 0;
	mov.f32 	%f95, 0f00000000;
	sub.f32 	%f96, %f95, %f94;
	selp.f32 	%f22, %f94, %f96, %p34;
	mul.f32 	%f23, %f12, %f18;
	mul.f32 	%f24, %f8, %f18;
	mul.lo.s32 	%r164, %r1, 3;
	cvta.to.global.u64 	%rd86, %rd37;
	mul.wide.s32 	%rd87, %r164, 4;
	add.s64 	%rd88, %rd86, %rd87;
	ld.global.nc.f32 	%f25, [%rd88];
	ld.global.nc.f32 	%f97, [%rd88+4];
	add.f32 	%f26, %f97, 0f3FCCCCCD;
	ld.global.nc.f32 	%f27, [%rd88+8];
	mul.lo.s32 	%r56, %r71, %r1;
	mov.b32 	%r196, 0;
$L__BB2_35:
	cvt.rn.f32.u32 	%f98, %r196;
	fma.rn.f32 	%f99, %f98, 0f3E000000, 0f3DCCCCCD;
	fma.rn.f32 	%f100, %f23, %f99, %f25;
	fma.rn.f32 	%f101, %f22, %f99, %f26;
	fma.rn.f32 	%f102, %f24, %f99, %f27;
	cvt.rmi.f32.f32 	%f103, %f100;
	cvt.rzi.s32.f32 	%r58, %f103;
	cvt.rmi.f32.f32 	%f104, %f101;
	cvt.rzi.s32.f32 	%r59, %f104;
	cvt.rmi.f32.f32 	%f105, %f102;
	cvt.rzi.s32.f32 	%r60, %f105;
	setp.gt.s32 	%p35, %r58, -1;
	setp.lt.s32 	%p36, %r58, %r71;
	and.pred  	%p37, %p35, %p36;
	setp.gt.s32 	%p38, %r59, -1;
	setp.lt.s32 	%p39, %r59, %r71;
	and.pred  	%p40, %p38, %p39;
	and.pred  	%p42, %p37, %p40;
	setp.gt.s32 	%p43, %r60, -1;
	setp.lt.s32 	%p44, %r60, %r71;
	and.pred  	%p45, %p43, %p44;
	and.pred  	%p47, %p42, %p45;
	not.pred 	%p48, %p47;
	@%p48 bra 	$L__BB2_40;
	add.s32 	%r165, %r59, %r56;
	mad.lo.s32 	%r166, %r165, %r71, %r58;
	mad.lo.s32 	%r167, %r166, %r71, %r60;
	cvt.s64.s32 	%rd89, %r167;
	add.s64 	%rd105, %rd1, %rd89;
	ld.global.s8 	%rs10, [%rd105];
	setp.lt.s16 	%p49, %rs10, 0;
	@%p49 bra 	$L__BB2_40;
$L__BB2_37:
	setp.gt.s16 	%p96, %rs6, -1;
	setp.ne.s16 	%p97, %rs10, %rs6;
	and.pred  	%p98, %p96, %p97;
	@%p98 bra 	$L__BB2_39;
	st.global.f32 	[%rd3], %f28;
$L__BB2_39:
	mov.b16 	%rs9, 255;
	st.global.u8 	[%rd105], %rs9;
	bra.uni 	$L__BB2_47;
$L__BB2_40:
	add.s32 	%r168, %r196, 1;
	cvt.rn.f32.u32 	%f106, %r168;
	fma.rn.f32 	%f107, %f106, 0f3E000000, 0f3DCCCCCD;
	fma.rn.f32 	%f108, %f23, %f107, %f25;
	fma.rn.f32 	%f109, %f22, %f107, %f26;
	fma.rn.f32 	%f110, %f24, %f107, %f27;
	cvt.rmi.f32.f32 	%f111, %f108;
	cvt.rzi.s32.f32 	%r61, %f111;
	cvt.rmi.f32.f32 	%f112, %f109;
	cvt.rzi.s32.f32 	%r62, %f112;
	cvt.rmi.f32.f32 	%f113, %f110;
	cvt.rzi.s32.f32 	%r63, %f113;
	setp.gt.s32 	%p50, %r61, -1;
	setp.lt.s32 	%p51, %r61, %r71;
	and.pred  	%p52, %p50, %p51;
	setp.gt.s32 	%p53, %r62, -1;
	setp.lt.s32 	%p54, %r62, %r71;
	and.pred  	%p55, %p53, %p54;
	and.pred  	%p57, %p52, %p55;
	setp.gt.s32 	%p58, %r63, -1;
	setp.lt.s32 	%p59, %r63, %r71;
	and.pred  	%p60, %p58, %p59;
	and.pred  	%p62, %p57, %p60;
	not.pred 	%p63, %p62;
	@%p63 bra 	$L__BB2_42;
	add.s32 	%r169, %r62, %r56;
	mad.lo.s32 	%r170, %r169, %r71, %r61;
	mad.lo.s32 	%r171, %r170, %r71, %r63;
	cvt.s64.s32 	%rd90, %r171;
	add.s64 	%rd105, %rd1, %rd90;
	ld.global.s8 	%rs10, [%rd105];
	setp.gt.s16 	%p64, %rs10, -1;
	@%p64 bra 	$L__BB2_37;
$L__BB2_42:
	add.s32 	%r172, %r196, 2;
	cvt.rn.f32.u32 	%f114, %r172;
	fma.rn.f32 	%f115, %f114, 0f3E000000, 0f3DCCCCCD;
	fma.rn.f32 	%f116, %f23, %f115, %f25;
	fma.rn.f32 	%f117, %f22, %f115, %f26;
	fma.rn.f32 	%f118, %f24, %f115, %f27;
	cvt.rmi.f32.f32 	%f119, %f116;
	cvt.rzi.s32.f32 	%r64, %f119;
	cvt.rmi.f32.f32 	%f120, %f117;
	cvt.rzi.s32.f32 	%r65, %f120;
	cvt.rmi.f32.f32 	%f121, %f118;
	cvt.rzi.s32.f32 	%r66, %f121;
	setp.gt.s32 	%p65, %r64, -1;
	setp.lt.s32 	%p66, %r64, %r71;
	and.pred  	%p67, %p65, %p66;
	setp.gt.s32 	%p68, %r65, -1;
	setp.lt.s32 	%p69, %r65, %r71;
	and.pred  	%p70, %p68, %p69;
	and.pred  	%p72, %p67, %p70;
	setp.gt.s32 	%p73, %r66, -1;
	setp.lt.s32 	%p74, %r66, %r71;
	and.pred  	%p75, %p73, %p74;
	and.pred  	%p77, %p72, %p75;
	not.pred 	%p78, %p77;
	@%p78 bra 	$L__BB2_44;
	add.s32 	%r173, %r65, %r56;
	mad.lo.s32 	%r174, %r173, %r71, %r64;
	mad.lo.s32 	%r175, %r174, %r71, %r66;
	cvt.s64.s32 	%rd91, %r175;
	add.s64 	%rd105, %rd1, %rd91;
	ld.global.s8 	%rs10, [%rd105];
	setp.gt.s16 	%p79, %rs10, -1;
	@%p79 bra 	$L__BB2_37;
$L__BB2_44:
	add.s32 	%r176, %r196, 3;
	cvt.rn.f32.u32 	%f122, %r176;
	fma.rn.f32 	%f123, %f122, 0f3E000000, 0f3DCCCCCD;
	fma.rn.f32 	%f124, %f23, %f123, %f25;
	fma.rn.f32 	%f125, %f22, %f123, %f26;
	fma.rn.f32 	%f126, %f24, %f123, %f27;
	cvt.rmi.f32.f32 	%f127, %f124;
	cvt.rzi.s32.f32 	%r67, %f127;
	cvt.rmi.f32.f32 	%f128, %f125;
	cvt.rzi.s32.f32 	%r68, %f128;
	cvt.rmi.f32.f32 	%f129, %f126;
	cvt.rzi.s32.f32 	%r69, %f129;
	setp.gt.s32 	%p80, %r67, -1;
	setp.lt.s32 	%p81, %r67, %r71;
	and.pred  	%p82, %p80, %p81;
	setp.gt.s32 	%p83, %r68, -1;
	setp.lt.s32 	%p84, %r68, %r71;
	and.pred  	%p85, %p83, %p84;
	and.pred  	%p87, %p82, %p85;
	setp.gt.s32 	%p88, %r69, -1;
	setp.lt.s32 	%p89, %r69, %r71;
	and.pred  	%p90, %p88, %p89;
	and.pred  	%p92, %p87, %p90;
	not.pred 	%p93, %p92;
	@%p93 bra 	$L__BB2_46;
	add.s32 	%r177, %r68, %r56;
	mad.lo.s32 	%r178, %r177, %r71, %r67;
	mad.lo.s32 	%r179, %r178, %r71, %r69;
	cvt.s64.s32 	%rd92, %r179;
	add.s64 	%rd105, %rd1, %rd92;
	ld.global.s8 	%rs10, [%rd105];
	setp.gt.s16 	%p94, %rs10, -1;
	@%p94 bra 	$L__BB2_37;
$L__BB2_46:
	add.s32 	%r196, %r196, 4;
	setp.ne.s32 	%p95, %r196, 32;
	@%p95 bra 	$L__BB2_35;
$L__BB2_47:
	ret;

}
	// .globl	_Z12reset_kernelPfS_S_S_PbPKbifff
.visible .entry _Z12reset_kernelPfS_S_S_PbPKbifff(
	.param .u64 .ptr .align 1 _Z12reset_kernelPfS_S_S_PbPKbifff_param_0,
	.param .u64 .ptr .align 1 _Z12reset_kernelPfS_S_S_PbPKbifff_param_1,
	.param .u64 .ptr .align 1 _Z12reset_kernelPfS_S_S_PbPKbifff_param_2,
	.param .u64 .ptr .align 1 _Z12reset_kernelPfS_S_S_PbPKbifff_param_3,
	.param .u64 .ptr .align 1 _Z12reset_kernelPfS_S_S_PbPKbifff_param_4,
	.param .u64 .ptr .align 1 _Z12reset_kernelPfS_S_S_PbPKbifff_param_5,
	.param .u32 _Z12reset_kernelPfS_S_S_PbPKbifff_param_6,
	.param .f32 _Z12reset_kernelPfS_S_S_PbPKbifff_param_7,
	.param .f32 _Z12reset_kernelPfS_S_S_PbPKbifff_param_8,
	.param .f32 _Z12reset_kernelPfS_S_S_PbPKbifff_param_9
)
{
	.reg .pred 	%p<3>;
	.reg .b16 	%rs<4>;
	.reg .b32 	%r<8>;
	.reg .b32 	%f<4>;
	.reg .b64 	%rd<23>;

	ld.param.u64 	%rd1, [_Z12reset_kernelPfS_S_S_PbPKbifff_param_0];
	ld.param.u64 	%rd2, [_Z12reset_kernelPfS_S_S_PbPKbifff_param_1];
	ld.param.u64 	%rd3, [_Z12reset_kernelPfS_S_S_PbPKbifff_param_2];
	ld.param.u64 	%rd4, [_Z12reset_kernelPfS_S_S_PbPKbifff_param_3];
	ld.param.u64 	%rd5, [_Z12reset_kernelPfS_S_S_PbPKbifff_param_4];
	ld.param.u64 	%rd6, [_Z12reset_kernelPfS_S_S_PbPKbifff_param_5];
	ld.param.u32 	%r2, [_Z12reset_kernelPfS_S_S_PbPKbifff_param_6];
	ld.param.f32 	%f1, [_Z12reset_kernelPfS_S_S_PbPKbifff_param_7];
	ld.param.f32 	%f2, [_Z12reset_kernelPfS_S_S_PbPKbifff_param_8];
	ld.param.f32 	%f3, [_Z12reset_kernelPfS_S_S_PbPKbifff_param_9];
	mov.u32 	%r3, %ctaid.x;
	mov.u32 	%r4, %ntid.x;
	mov.u32 	%r5, %tid.x;
	mad.lo.s32 	%r1, %r3, %r4, %r5;
	setp.ge.s32 	%p1, %r1, %r2;
	@%p1 bra 	$L__BB3_3;
	cvta.to.global.u64 	%rd7, %rd6;
	cvt.s64.s32 	%rd8, %r1;
	add.s64 	%rd9, %rd7, %rd8;
	ld.global.nc.u8 	%rs1, [%rd9];
	cvt.u16.u8 	%rs2, %rs1;
	setp.eq.s16 	%p2, %rs2, 0;
	@%p2 bra 	$L__BB3_3;
	mul.lo.s32 	%r6, %r1, 3;
	cvta.to.global.u64 	%rd11, %rd1;
	mul.wide.s32 	%rd12, %r6, 4;
	add.s64 	%rd13, %rd11, %rd12;
	st.global.f32 	[%rd13], %f1;
	st.global.f32 	[%rd13+4], %f2;
	st.global.f32 	[%rd13+8], %f3;
	cvta.to.global.u64 	%rd14, %rd2;
	add.s64 	%rd15, %rd14, %rd12;
	mov.b32 	%r7, 0;
	st.global.u32 	[%rd15], %r7;
	st.global.u32 	[%rd15+4], %r7;
	st.global.u32 	[%rd15+8], %r7;
	cvta.to.global.u64 	%rd16, %rd3;
	mul.wide.s32 	%rd17, %r1, 4;
	add.s64 	%rd18, %rd16, %rd17;
	st.global.u32 	[%rd18], %r7;
	cvta.to.global.u64 	%rd19, %rd4;
	add.s64 	%rd20, %rd19, %rd17;
	st.global.u32 	[%rd20], %r7;
	cvta.to.global.u64 	%rd21, %rd5;
	add.s64 	%rd22, %rd21, %rd8;
	mov.b16 	%rs3, 0;
	st.global.u8 	[%rd22], %rs3;
$L__BB3_3:
	ret;

}
	// .globl	_Z21generate_world_kernelPaiiij
.visible .entry _Z21generate_world_kernelPaiiij(
	.param .u64 .ptr .align 1 _Z21generate_world_kernelPaiiij_param_0,
	.param .u32 _Z21generate_world_kernelPaiiij_param_1,
	.param .u32 _Z21generate_world_kernelPaiiij_param_2,
	.param .u32 _Z21generate_world_kernelPaiiij_param_3,
	.param .u32 _Z21generate_world_kernelPaiiij_param_4
)
{
	.reg .pred 	%p<5>;
	.reg .b16 	%rs<6>;
	.reg .b32 	%r<14>;
	.reg .b64 	%rd<5>;

	ld.param.u64 	%rd1, [_Z21generate_world_kernelPaiiij_param_0];
	ld.param.u32 	%r6, [_Z21generate_world_kernelPaiiij_param_1];
	ld.param.u32 	%r7, [_Z21generate_world_kernelPaiiij_param_2];
	ld.param.u32 	%r5, [_Z21generate_world_kernelPaiiij_param_3];
	mov.u32 	%r8, %ctaid.x;
	mov.u32 	%r9, %ntid.x;
	mov.u32 	%r10, %tid.x;
	mad.lo.s32 	%r1, %r8, %r9, %r10;
	mul.lo.s32 	%r2, %r7, %r7;
	mul.lo.s32 	%r3, %r2, %r7;
	mul.lo.s32 	%r11, %r3, %r6;
	setp.ge.s32 	%p1, %r1, %r11;
	@%p1 bra 	$L__BB4_4;
	rem.s32 	%r12, %r1, %r3;
	div.s32 	%r4, %r12, %r2;
	setp.eq.s32 	%p2, %r4, 0;
	mov.b16 	%rs5, 12;
	@%p2 bra 	$L__BB4_3;
	add.s32 	%r13, %r5, -1;
	setp.lt.s32 	%p3, %r13, %r4;
	setp.gt.s32 	%p4, %r13, %r4;
	selp.b16 	%rs4, 1, 0, %p4;
	selp.b16 	%rs5, -1, %rs4, %p3;
$L__BB4_3:
	cvt.s64.s32 	%rd2, %r1;
	cvta.to.global.u64 	%rd3, %rd1;
	add.s64 	%rd4, %rd3, %rd2;
	st.global.u8 	[%rd4], %rs5;
$L__BB4_4:
	ret;

}
	// .globl	_Z17place_tree_kernelPaiiiii
.visible .entry _Z17place_tree_kernelPaiiiii(
	.param .u64 .ptr .align 1 _Z17place_tree_kernelPaiiiii_param_0,
	.param .u32 _Z17place_tree_kernelPaiiiii_param_1,
	.param .u32 _Z17place_tree_kernelPaiiiii_param_2,
	.param .u32 _Z17place_tree_kernelPaiiiii_param_3,
	.param .u32 _Z17place_tree_kernelPaiiiii_param_4,
	.param .u32 _Z17place_tree_kernelPaiiiii_param_5
)
{
	.reg .pred 	%p<6>;
	.reg .b16 	%rs<5>;
	.reg .b32 	%r<21>;
	.reg .b64 	%rd<11>;

	ld.param.u64 	%rd2, [_Z17place_tree_kernelPaiiiii_param_0];
	ld.param.u32 	%r11, [_Z17place_tree_kernelPaiiiii_param_1];
	ld.param.u32 	%r7, [_Z17place_tree_kernelPaiiiii_param_2];
	ld.param.u32 	%r8, [_Z17place_tree_kernelPaiiiii_param_3];
	ld.param.u32 	%r9, [_Z17place_tree_kernelPaiiiii_param_4];
	ld.param.u32 	%r10, [_Z17place_tree_kernelPaiiiii_param_5];
	cvta.to.global.u64 	%rd1, %rd2;
	mov.u32 	%r12, %ctaid.x;
	mov.u32 	%r13, %ntid.x;
	mov.u32 	%r14, %tid.x;
	mad.lo.s32 	%r1, %r12, %r13, %r14;
	setp.ge.s32 	%p1, %r1, %r11;
	@%p1 bra 	$L__BB5_9;
	mul.lo.s32 	%r2, %r7, %r7;
	mul.lo.s32 	%r15, %r2, %r7;
	mad.lo.s32 	%r16, %r8, %r7, %r9;
	mad.lo.s32 	%r3, %r15, %r1, %r16;
	setp.ge.s32 	%p2, %r10, %r7;
	@%p2 bra 	$L__BB5_3;
	mad.lo.s32 	%r17, %r10, %r2, %r3;
	cvt.s64.s32 	%rd3, %r17;
	add.s64 	%rd4, %rd1, %rd3;
	mov.b16 	%rs1, 3;
	st.global.u8 	[%rd4], %rs1;
$L__BB5_3:
	add.s32 	%r4, %r10, 1;
	setp.ge.s32 	%p3, %r4, %r7;
	@%p3 bra 	$L__BB5_5;
	mad.lo.s32 	%r18, %r4, %r2, %r3;
	cvt.s64.s32 	%rd5, %r18;
	add.s64 	%rd6, %rd1, %rd5;
	mov.b16 	%rs2, 3;
	st.global.u8 	[%rd6], %rs2;
$L__BB5_5:
	add.s32 	%r5, %r10, 2;
	setp.ge.s32 	%p4, %r5, %r7;
	@%p4 bra 	$L__BB5_7;
	mad.lo.s32 	%r19, %r5, %r2, %r3;
	cvt.s64.s32 	%rd7, %r19;
	add.s64 	%rd8, %rd1, %rd7;
	mov.b16 	%rs3, 3;
	st.global.u8 	[%rd8], %rs3;
$L__BB5_7:
	add.s32 	%r6, %r10, 3;
	setp.ge.s32 	%p5, %r6, %r7;
	@%p5 bra 	$L__BB5_9;
	mad.lo.s32 	%r20, %r6, %r2, %r3;
	cvt.s64.s32 	%rd9, %r20;
	add.s64 	%rd10, %rd1, %rd9;
	mov.b16 	%rs4, 4;
	st.global.u8 	[%rd10], %rs4;
$L__BB5_9:
	ret;

}


// ===== COMPILED SASS (sm_100) =====

	.target	sm_100

	.elftype	@"ET_EXEC"


//--------------------- .note.nv.tkinfo           --------------------------
	.section	.note.nv.tkinfo,"",@"SHT_NOTE"
	.sectionflags	@"SHF_NOTE_NV_TKINFO"
	.tkinfo
        /*0018*/ 	.word	0x00000002
        /*0030*/ 	.string	""
        /*0030*/ 	.string	"ptxas"
        /*0030*/ 	.string	"Cuda compilation tools, release 13.0, V13.0.88"
        /*0030*/ 	.string	"Build cuda_13.0.r13.0/compiler.36424714_0"
        /*0030*/ 	.string	"-arch sm_100 -m 64 "



//--------------------- .note.nv.cuinfo           --------------------------
	.section	.note.nv.cuinfo,"",@"SHT_NOTE"
	.sectionflags	@"SHF_NOTE_NV_CUINFO"
        /*0018*/ 	.short	0x0002
        /*001a*/ 	.short	0x0064
        /*001c*/ 	.short	0x0082
	.zero		2


//--------------------- .nv.info                  --------------------------
	.section	.nv.info,"",@"SHT_CUDA_INFO"
	.align	4


	//----- nvinfo : EIATTR_REGCOUNT
	.align		4
        /*0000*/ 	.byte	0x04, 0x2f
        /*0002*/ 	.short	(.L_4 - .L_3)
	.align		4
.L_3:
        /*0004*/ 	.word	index@(_Z13render_kernelPKaPKfPfiiiiiff)
        /*0008*/ 	.word	0x0000001e


	//----- nvinfo : EIATTR_FRAME_SIZE
	.align		4
.L_4:
        /*000c*/ 	.byte	0x04, 0x11
        /*000e*/ 	.short	(.L_6 - .L_5)
	.align		4
.L_5:
        /*0010*/ 	.word	index@($__internal_2_$__cuda_sm3x_div_rn_noftz_f32_slowpath)
        /*0014*/ 	.word	0x00000020


	//----- nvinfo : EIATTR_FRAME_SIZE
	.align		4
.L_6:
        /*0018*/ 	.byte	0x04, 0x11
        /*001a*/ 	.short	(.L_8 - .L_7)
	.align		4
.L_7:
        /*001c*/ 	.word	index@($__internal_1_$__cuda_sm20_sqrt_rn_f32_slowpath)
        /*0020*/ 	.word	0x00000020


	//----- nvinfo : EIATTR_FRAME_SIZE
	.align		4
.L_8:
        /*0024*/ 	.byte	0x04, 0x11
        /*0026*/ 	.short	(.L_10 - .L_9)
	.align		4
.L_9:
        /*0028*/ 	.word	index@($__internal_0_$__cuda_sm20_rcp_rn_f32_slowpath)
        /*002c*/ 	.word	0x00000020


	//----- nvinfo : EIATTR_FRAME_SIZE
	.align		4
.L_10:
        /*0030*/ 	.byte	0x04, 0x11
        /*0032*/ 	.short	(.L_12 - .L_11)
	.align		4
.L_11:
        /*0034*/ 	.word	index@(_Z13render_kernelPKaPKfPfiiiiiff)
        /*0038*/ 	.word	0x00000020


	//----- nvinfo : EIATTR_REGCOUNT
	.align		4
.L_12:
        /*003c*/ 	.byte	0x04, 0x2f
        /*003e*/ 	.short	(.L_14 - .L_13)
	.align		4
.L_13:
        /*0040*/ 	.word	index@(_Z14physics_kernelPfS_S_S_PbPKfS2_S2_S2_PKbiiffff)
        /*0044*/ 	.word	0x00000019


	//----- nvinfo : EIATTR_FRAME_SIZE
	.align		4
.L_14:
        /*0048*/ 	.byte	0x04, 0x11
        /*004a*/ 	.short	(.L_16 - .L_15)
	.align		4
.L_15:
        /*004c*/ 	.word	index@(_Z14physics_kernelPfS_S_S_PbPKfS2_S2_S2_PKbiiffff)
        /*0050*/ 	.word	0x00000000


	//----- nvinfo : EIATTR_REGCOUNT
	.align		4
.L_16:
        /*0054*/ 	.byte	0x04, 0x2f
        /*0056*/ 	.short	(.L_18 - .L_17)
	.align		4
.L_17:
        /*0058*/ 	.word	index@(_Z20raycast_break_kernelPaPKfS1_S1_PKbPfiiaf)
        /*005c*/ 	.word	0x0000001c


	//----- nvinfo : EIATTR_FRAME_SIZE
	.align		4
.L_18:
        /*0060*/ 	.byte	0x04, 0x11
        /*0062*/ 	.short	(.L_20 - .L_19)
	.align		4
.L_19:
        /*0064*/ 	.word	index@(_Z20raycast_break_kernelPaPKfS1_S1_PKbPfiiaf)
        /*0068*/ 	.word	0x00000000


	//----- nvinfo : EIATTR_REGCOUNT
	.align		4
.L_20:
        /*006c*/ 	.byte	0x04, 0x2f
        /*006e*/ 	.short	(.L_22 - .L_21)
	.align		4
.L_21:
        /*0070*/ 	.word	index@(_Z12reset_kernelPfS_S_S_PbPKbifff)
        /*0074*/ 	.word	0x00000014


	//----- nvinfo : EIATTR_FRAME_SIZE
	.align		4
.L_22:
        /*0078*/ 	.byte	0x04, 0x11
        /*007a*/ 	.short	(.L_24 - .L_23)
	.align		4
.L_23:
        /*007c*/ 	.word	index@(_Z12reset_kernelPfS_S_S_PbPKbifff)
        /*0080*/ 	.word	0x00000000


	//----- nvinfo : EIATTR_REGCOUNT
	.align		4
.L_24:
        /*0084*/ 	.byte	0x04, 0x2f
        /*0086*/ 	.short	(.L_26 - .L_25)
	.align		4
.L_25:
        /*0088*/ 	.word	index@(_Z21generate_world_kernelPaiiij)
        /*008c*/ 	.word	0x0000000f


	//----- nvinfo : EIATTR_FRAME_SIZE
	.align		4
.L_26:
        /*0090*/ 	.byte	0x04, 0x11
        /*0092*/ 	.short	(.L_28 - .L_27)
	.align		4
.L_27:
        /*0094*/ 	.word	index@(_Z21generate_world_kernelPaiiij)
        /*0098*/ 	.word	0x00000000


	//----- nvinfo : EIATTR_REGCOUNT
	.align		4
.L_28:
        /*009c*/ 	.byte	0x04, 0x2f
        /*009e*/ 	.short	(.L_30 - .L_29)
	.align		4
.L_29:
        /*00a0*/ 	.word	index@(_Z17place_tree_kernelPaiiiii)
        /*00a4*/ 	.word	0x0000000c


	//----- nvinfo : EIATTR_FRAME_SIZE
	.align		4
.L_30:
        /*00a8*/ 	.byte	0x04, 0x11
        /*00aa*/ 	.short	(.L_32 - .L_31)
	.align		4
.L_31:
        /*00ac*/ 	.word	index@(_Z17place_tree_kernelPaiiiii)
        /*00b0*/ 	.word	0x00000000


	//----- nvinfo : EIATTR_MIN_STACK_SIZE
	.align		4
.L_32:
        /*00b4*/ 	.byte	0x04, 0x12
        /*00b6*/ 	.short	(.L_34 - .L_33)
	.align		4
.L_33:
        /*00b8*/ 	.word	index@(_Z17place_tree_kernelPaiiiii)
        /*00bc*/ 	.word	0x00000000


	//----- nvinfo : EIATTR_MIN_STACK_SIZE
	.align		4
.L_34:
        /*00c0*/ 	.byte	0x04, 0x12
        /*00c2*/ 	.short	(.L_36 - .L_35)
	.align		4
.L_35:
        /*00c4*/ 	.word	index@(_Z21generate_world_kernelPaiiij)
        /*00c8*/ 	.word	0x00000000


	//----- nvinfo : EIATTR_MIN_STACK_SIZE
	.align		4
.L_36:
        /*00cc*/ 	.byte	0x04, 0x12
        /*00ce*/ 	.short	(.L_38 - .L_37)
	.align		4
.L_37:
        /*00d0*/ 	.word	index@(_Z12reset_kernelPfS_S_S_PbPKbifff)
        /*00d4*/ 	.word	0x00000000


	//----- nvinfo : EIATTR_MIN_STACK_SIZE
	.align		4
.L_38:
        /*00d8*/ 	.byte	0x04, 0x12
        /*00da*/ 	.short	(.L_40 - .L_39)
	.align		4
.L_39:
        /*00dc*/ 	.word	index@(_Z20raycast_break_kernelPaPKfS1_S1_PKbPfiiaf)
        /*00e0*/ 	.word	0x00000000


	//----- nvinfo : EIATTR_MIN_STACK_SIZE
	.align		4
.L_40:
        /*00e4*/ 	.byte	0x04, 0x12
        /*00e6*/ 	.short	(.L_42 - .L_41)
	.align		4
.L_41:
        /*00e8*/ 	.word	index@(_Z14physics_kernelPfS_S_S_PbPKfS2_S2_S2_PKbiiffff)
        /*00ec*/ 	.word	0x00000000


	//----- nvinfo : EIATTR_MIN_STACK_SIZE
	.align		4
.L_42:
        /*00f0*/ 	.byte	0x04, 0x12
        /*00f2*/ 	.short	(.L_44 - .L_43)
	.align		4
.L_43:
        /*00f4*/ 	.word	index@(_Z13render_kernelPKaPKfPfiiiiiff)
        /*00f8*/ 	.word	0x00000020
.L_44:


//--------------------- .nv.compat                --------------------------
	.section	.nv.compat,"",@"SHT_CUDA_COMPAT_INFO"
	.align	4
        /*0000*/ 	.byte	0x02, 0x09, 0x00, 0x00, 0x02, 0x02, 0x01, 0x00, 0x02, 0x05, 0x05, 0x00, 0x03, 0x07, 0x01, 0x01
        /*0010*/ 	.byte	0x02, 0x03, 0x00, 0x00, 0x02, 0x06, 0x01, 0x00, 0x04, 0x0b, 0x08, 0x00, 0x01, 0x00, 0x00, 0x00
        /*0020*/ 	.byte	0x00, 0x00, 0x00, 0x00


//--------------------- .nv.info._Z17place_tree_kernelPaiiiii --------------------------
	.section	.nv.info._Z17place_tree_kernelPaiiiii,"",@"SHT_CUDA_INFO"
	.sectionflags	@""
	.align	4


	//----- nvinfo : EIATTR_CUDA_API_VERSION
	.align		4
        /*0000*/ 	.byte	0x04, 0x37
        /*0002*/ 	.short	(.L_46 - .L_45)
.L_45:
        /*0004*/ 	.word	0x00000082


	//----- nvinfo : EIATTR_KPARAM_INFO
	.align		4
.L_46:
        /*0008*/ 	.byte	0x04, 0x17
        /*000a*/ 	.short	(.L_48 - .L_47)
.L_47:
        /*000c*/ 	.word	0x00000000
        /*0010*/ 	.short	0x0005
        /*0012*/ 	.short	0x0018
        /*0014*/ 	.byte	0x00, 0xf0, 0x11, 0x00


	//----- nvinfo : EIATTR_KPARAM_INFO
	.align		4
.L_48:
        /*0018*/ 	.byte	0x04, 0x17
        /*001a*/ 	.short	(.L_50 - .L_49)
.L_49:
        /*001c*/ 	.word	0x00000000
        /*0020*/ 	.short	0x0004
        /*0022*/ 	.short	0x0014
        /*0024*/ 	.byte	0x00, 0xf0, 0x11, 0x00


	//----- nvinfo : EIATTR_KPARAM_INFO
	.align		4
.L_50:
        /*0028*/ 	.byte	0x04, 0x17
        /*002a*/ 	.short	(.L_52 - .L_51)
.L_51:
        /*002c*/ 	.word	0x00000000
        /*0030*/ 	.short	0x0003
        /*0032*/ 	.short	0x0010
        /*0034*/ 	.byte	0x00, 0xf0, 0x11, 0x00


	//----- nvinfo : EIATTR_KPARAM_INFO
	.align		4
.L_52:
        /*0038*/ 	.byte	0x04, 0x17
        /*003a*/ 	.short	(.L_54 - .L_53)
.L_53:
        /*003c*/ 	.word	0x00000000
        /*0040*/ 	.short	0x0002
        /*0042*/ 	.short	0x000c
        /*0044*/ 	.byte	0x00, 0xf0, 0x11, 0x00


	//----- nvinfo : EIATTR_KPARAM_INFO
	.align		4
.L_54:
        /*0048*/ 	.byte	0x04, 0x17
        /*004a*/ 	.short	(.L_56 - .L_55)
.L_55:
        /*004c*/ 	.word	0x00000000
        /*0050*/ 	.short	0x0001
        /*0052*/ 	.short	0x0008
        /*0054*/ 	.byte	0x00, 0xf0, 0x11, 0x00


	//----- nvinfo : EIATTR_KPARAM_INFO
	.align		4
.L_56:
        /*0058*/ 	.byte	0x04, 0x17
        /*005a*/ 	.short	(.L_58 - .L_57)
.L_57:
        /*005c*/ 	.word	0x00000000
        /*0060*/ 	.short	0x0000
        /*0062*/ 	.short	0x0000
        /*0064*/ 	.byte	0x00, 0xf5, 0x21, 0x00


	//----- nvinfo : EIATTR_SPARSE_MMA_MASK
	.align		4
.L_58:
        /*0068*/ 	.byte	0x03, 0x50
        /*006a*/ 	.short	0x0000


	//----- nvinfo : EIATTR_MAXREG_COUNT
	.align		4
        /*006c*/ 	.byte	0x03, 0x1b
        /*006e*/ 	.short	0x00ff


	//----- nvinfo : EIATTR_MERCURY_ISA_VERSION
	.align		4
        /*0070*/ 	.byte	0x03, 0x5f
        /*0072*/ 	.short	0x0101


	//----- nvinfo : EIATTR_VRC_CTA_INIT_COUNT
	.align		4
        /*0074*/ 	.byte	0x02, 0x4a
	.zero		1
	.zero		1


	//----- nvinfo : EIATTR_EXIT_INSTR_OFFSETS
	.align		4
        /*0078*/ 	.byte	0x04, 0x1c
        /*007a*/ 	.short	(.L_60 - .L_59)


	//   ....[0]....
.L_59:
        /*007c*/ 	.word	0x00000070


	//   ....[1]....
        /*0080*/ 	.word	0x000002c0


	//   ....[2]....
        /*0084*/ 	.word	0x00000340


	//----- nvinfo : EIATTR_CBANK_PARAM_SIZE
	.align		4
.L_60:
        /*0088*/ 	.byte	0x03, 0x19
        /*008a*/ 	.short	0x001c


	//----- nvinfo : EIATTR_PARAM_CBANK
	.align		4
        /*008c*/ 	.byte	0x04, 0x0a
        /*008e*/ 	.short	(.L_62 - .L_61)
	.align		4
.L_61:
        /*0090*/ 	.word	index@(.nv.constant0._Z17place_tree_kernelPaiiiii)
        /*0094*/ 	.short	0x0380
        /*0096*/ 	.short	0x001c


	//----- nvinfo : EIATTR_SW_WAR
	.align		4
.L_62:
        /*0098*/ 	.byte	0x04, 0x36
        /*009a*/ 	.short	(.L_64 - .L_63)
.L_63:
        /*009c*/ 	.word	0x00000008
.L_64:


//--------------------- .nv.info._Z21generate_world_kernelPaiiij --------------------------
	.section	.nv.info._Z21generate_world_kernelPaiiij,"",@"SHT_CUDA_INFO"
	.sectionflags	@""
	.align	4


	//----- nvinfo : EIATTR_CUDA_API_VERSION
	.align		4
        /*0000*/ 	.byte	0x04, 0x37
        /*0002*/ 	.short	(.L_66 - .L_65)
.L_65:
        /*0004*/ 	.word	0x00000082


	//----- nvinfo : EIATTR_KPARAM_INFO
	.align		4
.L_66:
        /*0008*/ 	.byte	0x04, 0x17
        /*000a*/ 	.short	(.L_68 - .L_67)
.L_67:
        /*000c*/ 	.word	0x00000000
        /*0010*/ 	.short	0x0004
        /*0012*/ 	.short	0x0014
        /*0014*/ 	.byte	0x00, 0xf0, 0x11, 0x00


	//----- nvinfo : EIATTR_KPARAM_INFO
	.align		4
.L_68:
        /*0018*/ 	.byte	0x04, 0x17
        /*001a*/ 	.short	(.L_70 - .L_69)
.L_69:
        /*001c*/ 	.word	0x00000000
        /*0020*/ 	.short	0x0003
        /*0022*/ 	.short	0x0010
        /*0024*/ 	.byte	0x00, 0xf0, 0x11, 0x00


	//----- nvinfo : EIATTR_KPARAM_INFO
	.align		4
.L_70:
        /*0028*/ 	.byte	0x04, 0x17
        /*002a*/ 	.short	(.L_72 - .L_71)
.L_71:
        /*002c*/ 	.word	0x00000000
        /*0030*/ 	.short	0x0002
        /*0032*/ 	.short	0x000c
        /*0034*/ 	.byte	0x00, 0xf0, 0x11, 0x00


	//----- nvinfo : EIATTR_KPARAM_INFO
	.align		4
.L_72:
        /*0038*/ 	.byte	0x04, 0x17
        /*003a*/ 	.short	(.L_74 - .L_73)
.L_73:
        /*003c*/ 	.word	0x00000000
        /*0040*/ 	.short	0x0001
        /*0042*/ 	.short	0x0008
        /*0044*/ 	.byte	0x00, 0xf0, 0x11, 0x00


	//----- nvinfo : EIATTR_KPARAM_INFO
	.align		4
.L_74:
        /*0048*/ 	.byte	0x04, 0x17
        /*004a*/ 	.short	(.L_76 - .L_75)
.L_75:
        /*004c*/ 	.word	0x00000000
        /*0050*/ 	.short	0x0000
        /*0052*/ 	.short	0x0000
        /*0054*/ 	.byte	0x00, 0xf5, 0x21, 0x00


	//----- nvinfo : EIATTR_SPARSE_MMA_MASK
	.align		4
.L_76:
        /*0058*/ 	.byte	0x03, 0x50
        /*005a*/ 	.short	0x0000


	//----- nvinfo : EIATTR_MAXREG_COUNT
	.align		4
        /*005c*/ 	.byte	0x03, 0x1b
        /*005e*/ 	.short	0x00ff


	//----- nvinfo : EIATTR_MERCURY_ISA_VERSION
	.align		4
        /*0060*/ 	.byte	0x03, 0x5f
        /*0062*/ 	.short	0x0101


	//----- nvinfo : EIATTR_VRC_CTA_INIT_COUNT
	.align		4
        /*0064*/ 	.byte	0x02, 0x4a
	.zero		1
	.zero		1


	//----- nvinfo : EIATTR_EXIT_INSTR_OFFSETS
	.align		4
        /*0068*/ 	.byte	0x04, 0x1c
        /*006a*/ 	.short	(.L_78 - .L_77)


	//   ....[0]....
.L_77:
        /*006c*/ 	.word	0x000000a0


	//   ....[1]....
        /*0070*/ 	.word	0x00000490


	//----- nvinfo : EIATTR_CBANK_PARAM_SIZE
	.align		4
.L_78:
        /*0074*/ 	.byte	0x03, 0x19
        /*0076*/ 	.short	0x0018


	//----- nvinfo : EIATTR_PARAM_CBANK
	.align		4
        /*0078*/ 	.byte	0x04, 0x0a
        /*007a*/ 	.short	(.L_80 - .L_79)
	.align		4
.L_79:
        /*007c*/ 	.word	index@(.nv.constant0._Z21generate_world_kernelPaiiij)
        /*0080*/ 	.short	0x0380
        /*0082*/ 	.short	0x0018


	//----- nvinfo : EIATTR_SW_WAR
	.align		4
.L_80:
        /*0084*/ 	.byte	0x04, 0x36
        /*0086*/ 	.short	(.L_82 - .L_81)
.L_81:
        /*0088*/ 	.word	0x00000008
.L_82:


//--------------------- .nv.info._Z12reset_kernelPfS_S_S_PbPKbifff --------------------------
	.section	.nv.info._Z12reset_kernelPfS_S_S_PbPKbifff,"",@"SHT_CUDA_INFO"
	.sectionflags	@""
	.align	4


	//----- nvinfo : EIATTR_CUDA_API_VERSION
	.align		4
        /*0000*/ 	.byte	0x04, 0x37
        /*0002*/ 	.short	(.L_84 - .L_83)
.L_83:
        /*0004*/ 	.word	0x00000082


	//----- nvinfo : EIATTR_KPARAM_INFO
	.align		4
.L_84:
        /*0008*/ 	.byte	0x04, 0x17
        /*000a*/ 	.short	(.L_86 - .L_85)
.L_85:
        /*000c*/ 	.word	0x00000000
        /*0010*/ 	.short	0x0009
        /*0012*/ 	.short	0x003c
        /*0014*/ 	.byte	0x00, 0xf0, 0x11, 0x00


	//----- nvinfo : EIATTR_KPARAM_INFO
	.align		4
.L_86:
        /*0018*/ 	.byte	0x04, 0x17
        /*001a*/ 	.short	(.L_88 - .L_87)
.L_87:
        /*001c*/ 	.word	0x00000000
        /*0020*/ 	.short	0x0008
        /*0022*/ 	.short	0x0038
        /*0024*/ 	.byte	0x00, 0xf0, 0x11, 0x00


	//----- nvinfo : EIATTR_KPARAM_INFO
	.align		4
.L_88:
        /*0028*/ 	.byte	0x04, 0x17
        /*002a*/ 	.short	(.L_90 - .L_89)
.L_89:
        /*002c*/ 	.word	0x00000000
        /*0030*/ 	.short	0x0007
        /*0032*/ 	.short	0x0034
        /*0034*/ 	.byte	0x00, 0xf0, 0x11, 0x00


	//----- nvinfo : EIATTR_KPARAM_INFO
	.align		4
.L_90:
        /*0038*/ 	.byte	0x04, 0x17
        /*003a*/ 	.short	(.L_92 - .L_91)
.L_91:
        /*003c*/ 	.word	0x00000000
        /*0040*/ 	.short	0x0006
        /*0042*/ 	.short	0x0030
        /*0044*/ 	.byte	0x00, 0xf0, 0x11, 0x00


	//----- nvinfo : EIATTR_KPARAM_INFO
	.align		4
.L_92:
        /*0048*/ 	.byte	0x04, 0x17
        /*004a*/ 	.short	(.L_94 - .L_93)
.L_93:
        /*004c*/ 	.word	0x00000000
        /*0050*/ 	.short	0x0005
        /*0052*/ 	.short	0x0028
        /*0054*/ 	.byte	0x00, 0xf5, 0x21, 0x00


	//----- nvinfo : EIATTR_KPARAM_INFO
	.align		4
.L_94:
        /*0058*/ 	.byte	0x04, 0x17
        /*005a*/ 	.short	(.L_96 - .L_95)
.L_95:
        /*005c*/ 	.word	0x00000000
        /*0060*/ 	.short	0x0004
        /*0062*/ 	.short	0x0020
        /*0064*/ 	.byte	0x00, 0xf5, 0x21, 0x00


	//----- nvinfo : EIATTR_KPARAM_INFO
	.align		4
.L_96:
        /*0068*/ 	.byte	0x04, 0x17
        /*006a*/ 	.short	(.L_98 - .L_97)
.L_97:
        /*006c*/ 	.word	0x00000000
        /*0070*/ 	.short	0x0003
        /*0072*/ 	.short	0x0018
        /*0074*/ 	.byte	0x00, 0xf5, 0x21, 0x00


	//----- nvinfo : EIATTR_KPARAM_INFO
	.align		4
.L_98:
        /*0078*/ 	.byte	0x04, 0x17
        /*007a*/ 	.short	(.L_100 - .L_99)
.L_99:
        /*007c*/ 	.word	0x00000000
        /*0080*/ 	.short	0x0002
        /*0082*/ 	.short	0x0010
        /*0084*/ 	.byte	0x00, 0xf5, 0x21, 0x00


	//----- nvinfo : EIATTR_KPARAM_INFO
	.align		4
.L_100:
        /*0088*/ 	.byte	0x04, 0x17
        /*008a*/ 	.short	(.L_102 - .L_101)
.L_101:
        /*008c*/ 	.word	0x00000000
        /*0090*/ 	.short	0x0001
        /*0092*/ 	.short	0x0008
        /*0094*/ 	.byte	0x00, 0xf5, 0x21, 0x00


	//----- nvinfo : EIATTR_KPARAM_INFO
	.align		4
.L_102:
        /*0098*/ 	.byte	0x04, 0x17
        /*009a*/ 	.short	(.L_104 - .L_103)
.L_103:
        /*009c*/ 	.word	0x00000000
        /*00a0*/ 	.short	0x0000
        /*00a2*/ 	.short	0x0000
        /*00a4*/ 	.byte	0x00, 0xf5, 0x21, 0x00


	//----- nvinfo : EIATTR_SPARSE_MMA_MASK
	.align		4
.L_104:
        /*00a8*/ 	.byte	0x03, 0x50
        /*00aa*/ 	.short	0x0000


	//----- nvinfo : EIATTR_MAXREG_COUNT
	.align		4
        /*00ac*/ 	.byte	0x03, 0x1b
        /*00ae*/ 	.short	0x00ff


	//----- nvinfo : EIATTR_MERCURY_ISA_VERSION
	.align		4
        /*00b0*/ 	.byte	0x03, 0x5f
        /*00b2*/ 	.short	0x0101


	//----- nvinfo : EIATTR_VRC_CTA_INIT_COUNT
	.align		4
        /*00b4*/ 	.byte	0x02, 0x4a
	.zero		1
	.zero		1


	//----- nvinfo : EIATTR_EXIT_INSTR_OFFSETS
	.align		4
        /*00b8*/ 	.byte	0x04, 0x1c
        /*00ba*/ 	.short	(.L_106 - .L_105)


	//   ....[0]....
.L_105:
        /*00bc*/ 	.word	0x00000070


	//   ....[1]....
        /*00c0*/ 	.word	0x000000f0


	//   ....[2]....
        /*00c4*/ 	.word	0x00000270


	//----- nvinfo : EIATTR_CBANK_PARAM_SIZE
	.align		4
.L_106:
        /*00c8*/ 	.byte	0x03, 0x19
        /*00ca*/ 	.short	0x0040


	//----- nvinfo : EIATTR_PARAM_CBANK
	.align		4
        /*00cc*/ 	.byte	0x04, 0x0a
        /*00ce*/ 	.short	(.L_108 - .L_107)
	.align		4
.L_107:
        /*00d0*/ 	.word	index@(.nv.constant0._Z12reset_kernelPfS_S_S_PbPKbifff)
        /*00d4*/ 	.short	0x0380
        /*00d6*/ 	.short	0x0040


	//----- nvinfo : EIATTR_SW_WAR
	.align		4
.L_108:
        /*00d8*/ 	.byte	0x04, 0x36
        /*00da*/ 	.short	(.L_110 - .L_109)
.L_109:
        /*00dc*/ 	.word	0x00000008
.L_110:


//--------------------- .nv.info._Z20raycast_break_kernelPaPKfS1_S1_PKbPfiiaf --------------------------
	.section	.nv.info._Z20raycast_break_kernelPaPKfS1_S1_PKbPfiiaf,"",@"SHT_CUDA_INFO"
	.sectionflags	@""
	.align	4


	//----- nvinfo : EIATTR_CUDA_API_VERSION
	.align		4
        /*0000*/ 	.byte	0x04, 0x37
        /*0002*/ 	.short	(.L_112 - .L_111)
.L_111:
        /*0004*/ 	.word	0x00000082


	//----- nvinfo : EIATTR_KPARAM_INFO
	.align		4
.L_112:
        /*0008*/ 	.byte	0x04, 0x17
        /*000a*/ 	.short	(.L_114 - .L_113)
.L_113:
        /*000c*/ 	.word	0x00000000
        /*0010*/ 	.short	0x0009
        /*0012*/ 	.short	0x003c
        /*0014*/ 	.byte	0x00, 0xf0, 0x11, 0x00


	//----- nvinfo : EIATTR_KPARAM_INFO
	.align		4
.L_114:
        /*0018*/ 	.byte	0x04, 0x17
        /*001a*/ 	.short	(.L_116 - .L_115)
.L_115:
        /*001c*/ 	.word	0x00000000
        /*0020*/ 	.short	0x0008
        /*0022*/ 	.short	0x0038
        /*0024*/ 	.byte	0x00, 0xf0, 0x05, 0x00


	//----- nvinfo : EIATTR_KPARAM_INFO
	.align		4
.L_116:
        /*0028*/ 	.byte	0x04, 0x17
        /*002a*/ 	.short	(.L_118 - .L_117)
.L_117:
        /*002c*/ 	.word	0x00000000
        /*0030*/ 	.short	0x0007
        /*0032*/ 	.short	0x0034
        /*0034*/ 	.byte	0x00, 0xf0, 0x11, 0x00


	//----- nvinfo : EIATTR_KPARAM_INFO
	.align		4
.L_118:
        /*0038*/ 	.byte	0x04, 0x17
        /*003a*/ 	.short	(.L_120 - .L_119)
.L_119:
        /*003c*/ 	.word	0x00000000
        /*0040*/ 	.short	0x0006
        /*0042*/ 	.short	0x0030
        /*0044*/ 	.byte	0x00, 0xf0, 0x11, 0x00


	//----- nvinfo : EIATTR_KPARAM_INFO
	.align		4
.L_120:
        /*0048*/ 	.byte	0x04, 0x17
        /*004a*/ 	.short	(.L_122 - .L_121)
.L_121:
        /*004c*/ 	.word	0x00000000
        /*0050*/ 	.short	0x0005
        /*0052*/ 	.short	0x0028
        /*0054*/ 	.byte	0x00, 0xf5, 0x21, 0x00


	//----- nvinfo : EIATTR_KPARAM_INFO
	.align		4
.L_122:
        /*0058*/ 	.byte	0x04, 0x17
        /*005a*/ 	.short	(.L_124 - .L_123)
.L_123:
        /*005c*/ 	.word	0x00000000
        /*0060*/ 	.short	0x0004
        /*0062*/ 	.short	0x0020
        /*0064*/ 	.byte	0x00, 0xf5, 0x21, 0x00


	//----- nvinfo : EIATTR_KPARAM_INFO
	.align		4
.L_124:
        /*0068*/ 	.byte	0x04, 0x17
        /*006a*/ 	.short	(.L_126 - .L_125)
.L_125:
        /*006c*/ 	.word	0x00000000
        /*0070*/ 	.short	0x0003
        /*0072*/ 	.short	0x0018
        /*0074*/ 	.byte	0x00, 0xf5, 0x21, 0x00


	//----- nvinfo : EIATTR_KPARAM_INFO
	.align		4
.L_126:
        /*0078*/ 	.byte	0x04, 0x17
        /*007a*/ 	.short	(.L_128 - .L_127)
.L_127:
        /*007c*/ 	.word	0x00000000
        /*0080*/ 	.short	0x0002
        /*0082*/ 	.short	0x0010
        /*0084*/ 	.byte	0x00, 0xf5, 0x21, 0x00


	//----- nvinfo : EIATTR_KPARAM_INFO
	.align		4
.L_128:
        /*0088*/ 	.byte	0x04, 0x17
        /*008a*/ 	.short	(.L_130 - .L_129)
.L_129:
        /*008c*/ 	.word	0x00000000
        /*0090*/ 	.short	0x0001
        /*0092*/ 	.short	0x0008
        /*0094*/ 	.byte	0x00, 0xf5, 0x21, 0x00


	//----- nvinfo : EIATTR_KPARAM_INFO
	.align		4
.L_130:
        /*0098*/ 	.byte	0x04, 0x17
        /*009a*/ 	.short	(.L_132 - .L_131)
.L_131:
        /*009c*/ 	.word	0x00000000
        /*00a0*/ 	.short	0x0000
        /*00a2*/ 	.short	0x0000
        /*00a4*/ 	.byte	0x00, 0xf5, 0x21, 0x00


	//----- nvinfo : EIATTR_SPARSE_MMA_MASK
	.align		4
.L_132:
        /*00a8*/ 	.byte	0x03, 0x50
        /*00aa*/ 	.short	0x0000


	//----- nvinfo : EIATTR_MAXREG_COUNT
	.align		4
        /*00ac*/ 	.byte	0x03, 0x1b
        /*00ae*/ 	.short	0x00ff


	//----- nvinfo : EIATTR_MERCURY_ISA_VERSION
	.align		4
        /*00b0*/ 	.byte	0x03, 0x5f
        /*00b2*/ 	.short	0x0101


	//----- nvinfo : EIATTR_VRC_CTA_INIT_COUNT
	.align		4
        /*00b4*/ 	.byte	0x02, 0x4a
	.zero		1
	.zero		1


	//----- nvinfo : EIATTR_EXIT_INSTR_OFFSETS
	.align		4
        /*00b8*/ 	.byte	0x04, 0x1c
        /*00ba*/ 	.short	(.L_134 - .L_133)


	//   ....[0]....
.L_133:
        /*00bc*/ 	.word	0x00000070


	//   ....[1]....
        /*00c0*/ 	.word	0x00000110


	//   ....[2]....
        /*00c4*/ 	.word	0x00002760


	//   ....[3]....
        /*00c8*/ 	.word	0x00002810


	//----- nvinfo : EIATTR_CRS_STACK_SIZE
	.align		4
.L_134:
        /*00cc*/ 	.byte	0x04, 0x1e
        /*00ce*/ 	.short	(.L_136 - .L_135)
.L_135:
        /*00d0*/ 	.word	0x00000000


	//----- nvinfo : EIATTR_CBANK_PARAM_SIZE
	.align		4
.L_136:
        /*00d4*/ 	.byte	0x03, 0x19
        /*00d6*/ 	.short	0x0040


	//----- nvinfo : EIATTR_PARAM_CBANK
	.align		4
        /*00d8*/ 	.byte	0x04, 0x0a
        /*00da*/ 	.short	(.L_138 - .L_137)
	.align		4
.L_137:
        /*00dc*/ 	.word	index@(.nv.constant0._Z20raycast_break_kernelPaPKfS1_S1_PKbPfiiaf)
        /*00e0*/ 	.short	0x0380
        /*00e2*/ 	.short	0x0040


	//----- nvinfo : EIATTR_SW_WAR
	.align		4
.L_138:
        /*00e4*/ 	.byte	0x04, 0x36
        /*00e6*/ 	.short	(.L_140 - .L_139)
.L_139:
        /*00e8*/ 	.word	0x00000008
.L_140:


//--------------------- .nv.info._Z14physics_kernelPfS_S_S_PbPKfS2_S2_S2_PKbiiffff --------------------------
	.section	.nv.info._Z14physics_kernelPfS_S_S_PbPKfS2_S2_S2_PKbiiffff,"",@"SHT_CUDA_INFO"
	.sectionflags	@""
	.align	4


	//----- nvinfo : EIATTR_CUDA_API_VERSION
	.align		4
        /*0000*/ 	.byte	0x04, 0x37
        /*0002*/ 	.short	(.L_142 - .L_141)
.L_141:
        /*0004*/ 	.word	0x00000082


	//----- nvinfo : EIATTR_KPARAM_INFO
	.align		4
.L_142:
        /*0008*/ 	.byte	0x04, 0x17
        /*000a*/ 	.short	(.L_144 - .L_143)
.L_143:
        /*000c*/ 	.word	0x00000000
        /*0010*/ 	.short	0x000f
        /*0012*/ 	.short	0x0064
        /*0014*/ 	.byte	0x00, 0xf0, 0x11, 0x00


	//----- nvinfo : EIATTR_KPARAM_INFO
	.align		4
.L_144:
        /*0018*/ 	.byte	0x04, 0x17
        /*001a*/ 	.short	(.L_146 - .L_145)
.L_145:
        /*001c*/ 	.word	0x00000000
        /*0020*/ 	.short	0x000e
        /*0022*/ 	.short	0x0060
        /*0024*/ 	.byte	0x00, 0xf0, 0x11, 0x00


	//----- nvinfo : EIATTR_KPARAM_INFO
	.align		4
.L_146:
        /*0028*/ 	.byte	0x04, 0x17
        /*002a*/ 	.short	(.L_148 - .L_147)
.L_147:
        /*002c*/ 	.word	0x00000000
        /*0030*/ 	.short	0x000d
        /*0032*/ 	.short	0x005c
        /*0034*/ 	.byte	0x00, 0xf0, 0x11, 0x00


	//----- nvinfo : EIATTR_KPARAM_INFO
	.align		4
.L_148:
        /*0038*/ 	.byte	0x04, 0x17
        /*003a*/ 	.short	(.L_150 - .L_149)
.L_149:
        /*003c*/ 	.word	0x00000000
        /*0040*/ 	.short	0x000c
        /*0042*/ 	.short	0x0058
        /*0044*/ 	.byte	0x00, 0xf0, 0x11, 0x00


	//----- nvinfo : EIATTR_KPARAM_INFO
	.align		4
.L_150:
        /*0048*/ 	.byte	0x04, 0x17
        /*004a*/ 	.short	(.L_152 - .L_151)
.L_151:
        /*004c*/ 	.word	0x00000000
        /*0050*/ 	.short	0x000b
        /*0052*/ 	.short	0x0054
        /*0054*/ 	.byte	0x00, 0xf0, 0x11, 0x00


	//----- nvinfo : EIATTR_KPARAM_INFO
	.align		4
.L_152:
        /*0058*/ 	.byte	0x04, 0x17
        /*005a*/ 	.short	(.L_154 - .L_153)
.L_153:
        /*005c*/ 	.word	0x00000000
        /*0060*/ 	.short	0x000a
        /*0062*/ 	.short	0x0050
        /*0064*/ 	.byte	0x00, 0xf0, 0x11, 0x00


	//----- nvinfo : EIATTR_KPARAM_INFO
	.align		4
.L_154:
        /*0068*/ 	.byte	0x04, 0x17
        /*006a*/ 	.short	(.L_156 - .L_155)
.L_155:
        /*006c*/ 	.word	0x00000000
        /*0070*/ 	.short	0x0009
        /*0072*/ 	.short	0x0048
        /*0074*/ 	.byte	0x00, 0xf5, 0x21, 0x00


	//----- nvinfo : EIATTR_KPARAM_INFO
	.align		4
.L_156:
        /*0078*/ 	.byte	0x04, 0x17
        /*007a*/ 	.short	(.L_158 - .L_157)
.L_157:
        /*007c*/ 	.word	0x00000000
        /*0080*/ 	.short	0x0008
        /*0082*/ 	.short	0x0040
        /*0084*/ 	.byte	0x00, 0xf5, 0x21, 0x00


	//----- nvinfo : EIATTR_KPARAM_INFO
	.align		4
.L_158:
        /*0088*/ 	.byte	0x04, 0x17
        /*008a*/ 	.short	(.L_160 - .L_159)
.L_159:
        /*008c*/ 	.word	0x00000000
        /*0090*/ 	.short	0x0007
        /*0092*/ 	.short	0x0038
        /*0094*/ 	.byte	0x00, 0xf5, 0x21, 0x00


	//----- nvinfo : EIATTR_KPARAM_INFO
	.align		4
.L_160:
        /*0098*/ 	.byte	0x04, 0x17
        /*009a*/ 	.short	(.L_162 - .L_161)
.L_161:
        /*009c*/ 	.word	0x00000000
        /*00a0*/ 	.short	0x0006
        /*00a2*/ 	.short	0x0030
        /*00a4*/ 	.byte	0x00, 0xf5, 0x21, 0x00


	//----- nvinfo : EIATTR_KPARAM_INFO
	.align		4
.L_162:
        /*00a8*/ 	.byte	0x04, 0x17
        /*00aa*/ 	.short	(.L_164 - .L_163)
.L_163:
        /*00ac*/ 	.word	0x00000000
        /*00b0*/ 	.short	0x0005
        /*00b2*/ 	.short	0x0028
        /*00b4*/ 	.byte	0x00, 0xf5, 0x21, 0x00


	//----- nvinfo : EIATTR_KPARAM_INFO
	.align		4
.L_164:
        /*00b8*/ 	.byte	0x04, 0x17
        /*00ba*/ 	.short	(.L_166 - .L_165)
.L_165:
        /*00bc*/ 	.word	0x00000000
        /*00c0*/ 	.short	0x0004
        /*00c2*/ 	.short	0x0020
        /*00c4*/ 	.byte	0x00, 0xf5, 0x21, 0x00


	//----- nvinfo : EIATTR_KPARAM_INFO
	.align		4
.L_166:
        /*00c8*/ 	.byte	0x04, 0x17
        /*00ca*/ 	.short	(.L_168 - .L_167)
.L_167:
        /*00cc*/ 	.word	0x00000000
        /*00d0*/ 	.short	0x0003
        /*00d2*/ 	.short	0x0018
        /*00d4*/ 	.byte	0x00, 0xf5, 0x21, 0x00


	//----- nvinfo : EIATTR_KPARAM_INFO
	.align		4
.L_168:
        /*00d8*/ 	.byte	0x04, 0x17
        /*00da*/ 	.short	(.L_170 - .L_169)
.L_169:
        /*00dc*/ 	.word	0x00000000
        /*00e0*/ 	.short	0x0002
        /*00e2*/ 	.short	0x0010
        /*00e4*/ 	.byte	0x00, 0xf5, 0x21, 0x00


	//----- nvinfo : EIATTR_KPARAM_INFO
	.align		4
.L_170:
        /*00e8*/ 	.byte	0x04, 0x17
        /*00ea*/ 	.short	(.L_172 - .L_171)
.L_171:
        /*00ec*/ 	.word	0x00000000
        /*00f0*/ 	.short	0x0001
        /*00f2*/ 	.short	0x0008
        /*00f4*/ 	.byte	0x00, 0xf5, 0x21, 0x00


	//----- nvinfo : EIATTR_KPARAM_INFO
	.align		4
.L_172:
        /*00f8*/ 	.byte	0x04, 0x17
        /*00fa*/ 	.short	(.L_174 - .L_173)
.L_173:
        /*00fc*/ 	.word	0x00000000
        /*0100*/ 	.short	0x0000
        /*0102*/ 	.short	0x0000
        /*0104*/ 	.byte	0x00, 0xf5, 0x21, 0x00


	//----- nvinfo : EIATTR_SPARSE_MMA_MASK
	.align		4
.L_174:
        /*0108*/ 	.byte	0x03, 0x50
        /*010a*/ 	.short	0x0000


	//----- nvinfo : EIATTR_MAXREG_COUNT
	.align		4
        /*010c*/ 	.byte	0x03, 0x1b
        /*010e*/ 	.short	0x00ff


	//----- nvinfo : EIATTR_MERCURY_ISA_VERSION
	.align		4
        /*0110*/ 	.byte	0x03, 0x5f
        /*0112*/ 	.short	0x0101


	//----- nvinfo : EIATTR_VRC_CTA_INIT_COUNT
	.align		4
        /*0114*/ 	.byte	0x02, 0x4a
	.zero		1
	.zero		1


	//----- nvinfo : EIATTR_EXIT_INSTR_OFFSETS
	.align		4
        /*0118*/ 	.byte	0x04, 0x1c
        /*011a*/ 	.short	(.L_176 - .L_175)


	//   ....[0]....
.L_175:
        /*011c*/ 	.word	0x00000070


	//   ....[1]....
        /*0120*/ 	.word	0x00001520


	//----- nvinfo : EIATTR_CRS_STACK_SIZE
	.align		4
.L_176:
        /*0124*/ 	.byte	0x04, 0x1e
        /*0126*/ 	.short	(.L_178 - .L_177)
.L_177:
        /*0128*/ 	.word	0x00000000


	//----- nvinfo : EIATTR_CBANK_PARAM_SIZE
	.align		4
.L_178:
        /*012c*/ 	.byte	0x03, 0x19
        /*012e*/ 	.short	0x0068


	//----- nvinfo : EIATTR_PARAM_CBANK
	.align		4
        /*0130*/ 	.byte	0x04, 0x0a
        /*0132*/ 	.short	(.L_180 - .L_179)
	.align		4
.L_179:
        /*0134*/ 	.word	index@(.nv.constant0._Z14physics_kernelPfS_S_S_PbPKfS2_S2_S2_PKbiiffff)
        /*0138*/ 	.short	0x0380
        /*013a*/ 	.short	0x0068


	//----- nvinfo : EIATTR_SW_WAR
	.align		4
.L_180:
        /*013c*/ 	.byte	0x04, 0x36
        /*013e*/ 	.short	(.L_182 - .L_181)
.L_181:
        /*0140*/ 	.word	0x00000008
.L_182:


//--------------------- .nv.info._Z13render_kernelPKaPKfPfiiiiiff --------------------------
	.section	.nv.info._Z13render_kernelPKaPKfPfiiiiiff,"",@"SHT_CUDA_INFO"
	.sectionflags	@""
	.align	4


	//----- nvinfo : EIATTR_CUDA_API_VERSION
	.align		4
        /*0000*/ 	.byte	0x04, 0x37
        /*0002*/ 	.short	(.L_184 - .L_183)
.L_183:
        /*0004*/ 	.word	0x00000082


	//----- nvinfo : EIATTR_KPARAM_INFO
	.align		4
.L_184:
        /*0008*/ 	.byte	0x04, 0x17
        /*000a*/ 	.short	(.L_186 - .L_185)
.L_185:
        /*000c*/ 	.word	0x00000000
        /*0010*/ 	.short	0x0009
        /*0012*/ 	.short	0x0030
        /*0014*/ 	.byte	0x00, 0xf0, 0x11, 0x00


	//----- nvinfo : EIATTR_KPARAM_INFO
	.align		4
.L_186:
        /*0018*/ 	.byte	0x04, 0x17
        /*001a*/ 	.short	(.L_188 - .L_187)
.L_187:
        /*001c*/ 	.word	0x00000000
        /*0020*/ 	.short	0x0008
        /*0022*/ 	.short	0x002c
        /*0024*/ 	.byte	0x00, 0xf0, 0x11, 0x00


	//----- nvinfo : EIATTR_KPARAM_INFO
	.align		4
.L_188:
        /*0028*/ 	.byte	0x04, 0x17
        /*002a*/ 	.short	(.L_190 - .L_189)
.L_189:
        /*002c*/ 	.word	0x00000000
        /*0030*/ 	.short	0x0007
        /*0032*/ 	.short	0x0028
        /*0034*/ 	.byte	0x00, 0xf0, 0x11, 0x00


	//----- nvinfo : EIATTR_KPARAM_INFO
	.align		4
.L_190:
        /*0038*/ 	.byte	0x04, 0x17
        /*003a*/ 	.short	(.L_192 - .L_191)
.L_191:
        /*003c*/ 	.word	0x00000000
        /*0040*/ 	.short	0x0006
        /*0042*/ 	.short	0x0024
        /*0044*/ 	.byte	0x00, 0xf0, 0x11, 0x00


	//----- nvinfo : EIATTR_KPARAM_INFO
	.align		4
.L_192:
        /*0048*/ 	.byte	0x04, 0x17
        /*004a*/ 	.short	(.L_194 - .L_193)
.L_193:
        /*004c*/ 	.word	0x00000000
        /*0050*/ 	.short	0x0005
        /*0052*/ 	.short	0x0020
        /*0054*/ 	.byte	0x00, 0xf0, 0x11, 0x00


	//----- nvinfo : EIATTR_KPARAM_INFO
	.align		4
.L_194:
        /*0058*/ 	.byte	0x04, 0x17
        /*005a*/ 	.short	(.L_196 - .L_195)
.L_195:
        /*005c*/ 	.word	0x00000000
        /*0060*/ 	.short	0x0004
        /*0062*/ 	.short	0x001c
        /*0064*/ 	.byte	0x00, 0xf0, 0x11, 0x00


	//----- nvinfo : EIATTR_KPARAM_INFO
	.align		4
.L_196:
        /*0068*/ 	.byte	0x04, 0x17
        /*006a*/ 	.short	(.L_198 - .L_197)
.L_197:
        /*006c*/ 	.word	0x00000000
        /*0070*/ 	.short	0x0003
        /*0072*/ 	.short	0x0018
        /*0074*/ 	.byte	0x00, 0xf0, 0x11, 0x00


	//----- nvinfo : EIATTR_KPARAM_INFO
	.align		4
.L_198:
        /*0078*/ 	.byte	0x04, 0x17
        /*007a*/ 	.short	(.L_200 - .L_199)
.L_199:
        /*007c*/ 	.word	0x00000000
        /*0080*/ 	.short	0x0002
        /*0082*/ 	.short	0x0010
        /*0084*/ 	.byte	0x00, 0xf5, 0x21, 0x00


	//----- nvinfo : EIATTR_KPARAM_INFO
	.align		4
.L_200:
        /*0088*/ 	.byte	0x04, 0x17
        /*008a*/ 	.short	(.L_202 - .L_201)
.L_201:
        /*008c*/ 	.word	0x00000000
        /*0090*/ 	.short	0x0001
        /*0092*/ 	.short	0x0008
        /*0094*/ 	.byte	0x00, 0xf5, 0x21, 0x00


	//----- nvinfo : EIATTR_KPARAM_INFO
	.align		4
.L_202:
        /*0098*/ 	.byte	0x04, 0x17
        /*009a*/ 	.short	(.L_204 - .L_203)
.L_203:
        /*009c*/ 	.word	0x00000000
        /*00a0*/ 	.short	0x0000
        /*00a2*/ 	.short	0x0000
        /*00a4*/ 	.byte	0x00, 0xf5, 0x21, 0x00


	//----- nvinfo : EIATTR_SPARSE_MMA_MASK
	.align		4
.L_204:
        /*00a8*/ 	.byte	0x03, 0x50
        /*00aa*/ 	.short	0x0000


	//----- nvinfo : EIATTR_MAXREG_COUNT
	.align		4
        /*00ac*/ 	.byte	0x03, 0x1b
        /*00ae*/ 	.short	0x00ff


	//----- nvinfo : EIATTR_MERCURY_ISA_VERSION
	.align		4
        /*00b0*/ 	.byte	0x03, 0x5f
        /*00b2*/ 	.short	0x0101


	//----- nvinfo : EIATTR_VRC_CTA_INIT_COUNT
	.align		4
        /*00b4*/ 	.byte	0x02, 0x4a
	.zero		1
	.zero		1


	//----- nvinfo : EIATTR_EXIT_INSTR_OFFSETS
	.align		4
        /*00b8*/ 	.byte	0x04, 0x1c
        /*00ba*/ 	.short	(.L_206 - .L_205)


	//   ....[0]....
.L_205:
        /*00bc*/ 	.word	0x000000b0


	//   ....[1]....
        /*00c0*/ 	.word	0x000032e0


	//   ....[2]....
        /*00c4*/ 	.word	0x00003360


	//----- nvinfo : EIATTR_CRS_STACK_SIZE
	.align		4
.L_206:
        /*00c8*/ 	.byte	0x04, 0x1e
        /*00ca*/ 	.short	(.L_208 - .L_207)
.L_207:
        /*00cc*/ 	.word	0x00000000


	//----- nvinfo : EIATTR_CBANK_PARAM_SIZE
	.align		4
.L_208:
        /*00d0*/ 	.byte	0x03, 0x19
        /*00d2*/ 	.short	0x0034


	//----- nvinfo : EIATTR_PARAM_CBANK
	.align		4
        /*00d4*/ 	.byte	0x04, 0x0a
        /*00d6*/ 	.short	(.L_210 - .L_209)
	.align		4
.L_209:
        /*00d8*/ 	.word	index@(.nv.constant0._Z13render_kernelPKaPKfPfiiiiiff)
        /*00dc*/ 	.short	0x0380
        /*00de*/ 	.short	0x0034


	//----- nvinfo : EIATTR_SW_WAR
	.align		4
.L_210:
        /*00e0*/ 	.byte	0x04, 0x36
        /*00e2*/ 	.short	(.L_212 - .L_211)
.L_211:
        /*00e4*/ 	.word	0x00000008
.L_212:


//--------------------- .nv.callgraph             --------------------------
	.section	.nv.callgraph,"",@"SHT_CUDA_CALLGRAPH"
	.align	4
	.sectionentsize	8
	.align		4
        /*0000*/ 	.word	0x00000000
	.align		4
        /*0004*/ 	.word	0xffffffff
	.align		4
        /*0008*/ 	.word	0x00000000
	.align		4
        /*000c*/ 	.word	0xfffffffe
	.align		4
        /*0010*/ 	.word	0x00000000
	.align		4
        /*0014*/ 	.word	0xfffffffd
	.align		4
        /*0018*/ 	.word	0x00000000
	.align		4
        /*001c*/ 	.word	0xfffffffc


//--------------------- .nv.constant3             --------------------------
	.section	.nv.constant3,"a",@progbits
	.align	4
.nv.constant3:
	.type		BLOCK_COLORS,@object
	.size		BLOCK_COLORS,(SKY_COLOR - BLOCK_COLORS)
BLOCK_COLORS:
        /*0000*/ 	.byte	0x9a, 0x99, 0x99, 0x3e, 0x66, 0x66, 0x26, 0x3f, 0xcd, 0xcc, 0x4c, 0x3e, 0xcd, 0xcc, 0x0c, 0x3f
        /* <DEDUP_REMOVED lines=8> */
        /*0090*/ 	.byte	0x9a, 0x99, 0x19, 0x3e, 0x9a, 0x99, 0x19, 0x3e, 0x9a, 0x99, 0x19, 0x3e
	.type		SKY_COLOR,@object
	.size		SKY_COLOR,(.L_1 - SKY_COLOR)
SKY_COLOR:
        /*009c*/ 	.byte	0x14, 0xae, 0x07, 0x3f, 0x29, 0x5c, 0x4f, 0x3f, 0x1f, 0x85, 0x6b, 0x3f
.L_1:


//--------------------- .nv.constant4             --------------------------
	.section	.nv.constant4,"a",@progbits
	.align	8
	.align		8
.nv.constant4:
        /*0000*/ 	.dword	__cudart_i2opi_f


//--------------------- .text._Z17place_tree_kernelPaiiiii --------------------------
	.section	.text._Z17place_tree_kernelPaiiiii,"ax",@progbits
	.align	128
        .global         _Z17place_tree_kernelPaiiiii
        .type           _Z17place_tree_kernelPaiiiii,@function
        .size           _Z17place_tree_kernelPaiiiii,(.L_x_121 - _Z17place_tree_kernelPaiiiii)
        .other          _Z17place_tree_kernelPaiiiii,@"STO_CUDA_ENTRY STV_DEFAULT"
_Z17place_tree_kernelPaiiiii:
.text._Z17place_tree_kernelPaiiiii:
[----:B------:R-:W-:Y:S01]  /*0000*/  LDC R1, c[0x0][0x37c] ;  /* 0x0000df00ff017b82 */ /* 0x000fe20000000800 */
[----:B------:R-:W0:Y:S07]  /*0010*/  S2R R3, SR_TID.X ;  /* 0x0000000000037919 */ /* 0x000e2e0000002100 */
[----:B------:R-:W0:Y:S01]  /*0020*/  S2UR UR4, SR_CTAID.X ;  /* 0x00000000000479c3 */ /* 0x000e220000002500 */
[----:B------:R-:W1:Y:S07]  /*0030*/  LDCU UR5, c[0x0][0x388] ;  /* 0x00007100ff0577ac */ /* 0x000e6e0008000800 */
[----:B------:R-:W0:Y:S02]  /*0040*/  LDC R0, c[0x0][0x360] ;  /* 0x0000d800ff007b82 */ /* 0x000e240000000800 */
[----:B0-----:R-:W-:-:S05]  /*0050*/  IMAD R0, R0, UR4, R3 ;  /* 0x0000000400007c24 */ /* 0x001fca000f8e0203 */
[----:B-1----:R-:W-:-:S13]  /*0060*/  ISETP.GE.AND P0, PT, R0, UR5, PT ;  /* 0x0000000500007c0c */ /* 0x002fda000bf06270 */
[----:B------:R-:W-:Y:S05]  /*0070*/  @P0 EXIT ;  /* 0x000000000000094d */ /* 0x000fea0003800000 */
[----:B------:R-:W0:Y:S01]  /*0080*/  LDC R9, c[0x0][0x398] ;  /* 0x0000e600ff097b82 */ /* 0x000e220000000800 */
[----:B------:R-:W1:Y:S01]  /*0090*/  LDCU UR8, c[0x0][0x38c] ;  /* 0x00007180ff0877ac */ /* 0x000e620008000800 */
[----:B------:R-:W2:Y:S06]  /*00a0*/  LDCU.64 UR6, c[0x0][0x358] ;  /* 0x00006b00ff0677ac */ /* 0x000eac0008000a00 */
[----:B------:R-:W3:Y:S01]  /*00b0*/  LDC.64 R2, c[0x0][0x390] ;  /* 0x0000e400ff027b82 */ /* 0x000ee20000000a00 */
[----:B-1----:R-:W-:-:S04]  /*00c0*/  UIMAD UR4, UR8, UR8, URZ ;  /* 0x00000008080472a4 */ /* 0x002fc8000f8e02ff */
[----:B------:R-:W-:Y:S02]  /*00d0*/  UIMAD UR5, UR4, UR8, URZ ;  /* 0x00000008040572a4 */ /* 0x000fe4000f8e02ff */
[C---:B0-----:R-:W-:Y:S01]  /*00e0*/  ISETP.GE.AND P0, PT, R9.reuse, UR8, PT ;  /* 0x0000000809007c0c */ /* 0x041fe2000bf06270 */
[----:B------:R-:W-:Y:S02]  /*00f0*/  VIADD R5, R9, 0x1 ;  /* 0x0000000109057836 */ /* 0x000fe40000000000 */
[----:B---3--:R-:W-:-:S04]  /*0100*/  IMAD R3, R2, UR8, R3 ;  /* 0x0000000802037c24 */ /* 0x008fc8000f8e0203 */
[----:B------:R-:W-:-:S06]  /*0110*/  IMAD R0, R0, UR5, R3 ;  /* 0x0000000500007c24 */ /* 0x000fcc000f8e0203 */
[----:B--2---:R-:W-:Y:S05]  /*0120*/  @P0 BRA `(.L_x_0) ;  /* 0x0000000000180947 */ /* 0x004fea0003800000 */
[----:B------:R-:W0:Y:S01]  /*0130*/  LDCU.64 UR10, c[0x0][0x380] ;  /* 0x00007000ff0a77ac */ /* 0x000e220008000a00 */
[----:B------:R-:W-:Y:S02]  /*0140*/  IMAD R3, R9, UR4, R0 ;  /* 0x0000000409037c24 */ /* 0x000fe4000f8e0200 */
[----:B------:R-:W-:-:S03]  /*0150*/  IMAD.MOV.U32 R4, RZ, RZ, 0x3 ;  /* 0x00000003ff047424 */ /* 0x000fc600078e00ff */
[----:B0-----:R-:W-:-:S04]  /*0160*/  IADD3 R2, P0, PT, R3, UR10, RZ ;  /* 0x0000000a03027c10 */ /* 0x001fc8000ff1e0ff */
[----:B------:R-:W-:-:S05]  /*0170*/  LEA.HI.X.SX32 R3, R3, UR11, 0x1, P0 ;  /* 0x0000000b03037c11 */ /* 0x000fca00080f0eff */
[----:B------:R0:W-:Y:S04]  /*0180*/  STG.E.U8 desc[UR6][R2.64], R4 ;  /* 0x0000000402007986 */ /* 0x0001e8000c101106 */
.L_x_0:
[----:B------:R-:W-:Y:S01]  /*0190*/  ISETP.GE.AND P0, PT, R5, UR8, PT ;  /* 0x0000000805007c0c */ /* 0x000fe2000bf06270 */
[----:B------:R-:W-:-:S12]  /*01a0*/  VIADD R7, R9, 0x2 ;  /* 0x0000000209077836 */ /* 0x000fd80000000000 */
[----:B------:R-:W-:Y:S05]  /*01b0*/  @P0 BRA `(.L_x_1) ;  /* 0x0000000000180947 */ /* 0x000fea0003800000 */
[----:B------:R-:W1:Y:S01]  /*01c0*/  LDCU.64 UR10, c[0x0][0x380] ;  /* 0x00007000ff0a77ac */ /* 0x000e620008000a00 */
[----:B------:R-:W-:Y:S02]  /*01d0*/  IMAD R5, R5, UR4, R0 ;  /* 0x0000000405057c24 */ /* 0x000fe4000f8e0200 */
[----:B0-----:R-:W-:-:S03]  /*01e0*/  IMAD.MOV.U32 R4, RZ, RZ, 0x3 ;  /* 0x00000003ff047424 */ /* 0x001fc600078e00ff */
[----:B-1----:R-:W-:-:S04]  /*01f0*/  IADD3 R2, P0, PT, R5, UR10, RZ ;  /* 0x0000000a05027c10 */ /* 0x002fc8000ff1e0ff */
[----:B------:R-:W-:-:S05]  /*0200*/  LEA.HI.X.SX32 R3, R5, UR11, 0x1, P0 ;  /* 0x0000000b05037c11 */ /* 0x000fca00080f0eff */
[----:B------:R1:W-:Y:S04]  /*0210*/  STG.E.U8 desc[UR6][R2.64], R4 ;  /* 0x0000000402007986 */ /* 0x0003e8000c101106 */
.L_x_1:
[----:B------:R-:W-:Y:S01]  /*0220*/  ISETP.GE.AND P0, PT, R7, UR8, PT ;  /* 0x0000000807007c0c */ /* 0x000fe2000bf06270 */
[----:B------:R-:W-:-:S12]  /*0230*/  VIADD R5, R9, 0x3 ;  /* 0x0000000309057836 */ /* 0x000fd80000000000 */
[----:B------:R-:W-:Y:S05]  /*0240*/  @P0 BRA `(.L_x_2) ;  /* 0x0000000000180947 */ /* 0x000fea0003800000 */
[----:B------:R-:W2:Y:S01]  /*0250*/  LDCU.64 UR10, c[0x0][0x380] ;  /* 0x00007000ff0a77ac */ /* 0x000ea20008000a00 */
[----:B------:R-:W-:Y:S02]  /*0260*/  IMAD R7, R7, UR4, R0 ;  /* 0x0000000407077c24 */ /* 0x000fe4000f8e0200 */
[----:B01----:R-:W-:-:S03]  /*0270*/  IMAD.MOV.U32 R4, RZ, RZ, 0x3 ;  /* 0x00000003ff047424 */ /* 0x003fc600078e00ff */
[----:B--2---:R-:W-:-:S04]  /*0280*/  IADD3 R2, P0, PT, R7, UR10, RZ ;  /* 0x0000000a07027c10 */ /* 0x004fc8000ff1e0ff */
[----:B------:R-:W-:-:S05]  /*0290*/  LEA.HI.X.SX32 R3, R7, UR11, 0x1, P0 ;  /* 0x0000000b07037c11 */ /* 0x000fca00080f0eff */
[----:B------:R2:W-:Y:S04]  /*02a0*/  STG.E.U8 desc[UR6][R2.64], R4 ;  /* 0x0000000402007986 */ /* 0x0005e8000c101106 */
.L_x_2:
[----:B------:R-:W-:-:S13]  /*02b0*/  ISETP.GE.AND P0, PT, R5, UR8, PT ;  /* 0x0000000805007c0c */ /* 0x000fda000bf06270 */
[----:B------:R-:W-:Y:S05]  /*02c0*/  @P0 EXIT ;  /* 0x000000000000094d */ /* 0x000fea0003800000 */
[----:B------:R-:W3:Y:S01]  /*02d0*/  LDCU.64 UR8, c[0x0][0x380] ;  /* 0x00007000ff0877ac */ /* 0x000ee20008000a00 */
[----:B------:R-:W-:Y:S02]  /*02e0*/  IMAD R0, R5, UR4, R0 ;  /* 0x0000000405007c24 */ /* 0x000fe4000f8e0200 */
[----:B012---:R-:W-:-:S03]  /*02f0*/  IMAD.MOV.U32 R4, RZ, RZ, 0x4 ;  /* 0x00000004ff047424 */ /* 0x007fc600078e00ff */
[----:B---3--:R-:W-:-:S04]  /*0300*/  IADD3 R2, P0, PT, R0, UR8, RZ ;  /* 0x0000000800027c10 */ /* 0x008fc8000ff1e0ff */
[----:B------:R-:W-:Y:S02]  /*0310*/  LEA.HI.X.SX32 R3, R0, UR9, 0x1, P0 ;  /* 0x0000000900037c11 */ /* 0x000fe400080f0eff */
[----:B------:R-:W-:-:S05]  /*0320*/  PRMT R0, R4, 0x7610, R0 ;  /* 0x0000761004007816 */ /* 0x000fca0000000000 */
[----:B------:R-:W-:Y:S01]  /*0330*/  STG.E.U8 desc[UR6][R2.64], R0 ;  /* 0x0000000002007986 */ /* 0x000fe2000c101106 */
[----:B------:R-:W-:Y:S05]  /*0340*/  EXIT ;  /* 0x000000000000794d */ /* 0x000fea0003800000 */
.L_x_3:
[----:B------:R-:W-:-:S00]  /*0350*/  BRA `(.L_x_3) ;  /* 0xfffffffc00fc7947 */ /* 0x000fc0000383ffff */
[----:B------:R-:W-:-:S00]  /*0360*/  NOP ;  /* 0x0000000000007918 */ /* 0x000fc00000000000 */
        /* <DEDUP_REMOVED lines=9> */
.L_x_121:


//--------------------- .text._Z21generate_world_kernelPaiiij --------------------------
	.section	.text._Z21generate_world_kernelPaiiij,"ax",@progbits
	.align	128
        .global         _Z21generate_world_kernelPaiiij
        .type           _Z21generate_world_kernelPaiiij,@function
        .size           _Z21generate_world_kernelPaiiij,(.L_x_122 - _Z21generate_world_kernelPaiiij)
        .other          _Z21generate_world_kernelPaiiij,@"STO_CUDA_ENTRY STV_DEFAULT"
_Z21generate_world_kernelPaiiij:
.text._Z21generate_world_kernelPaiiij:
[----:B------:R-:W-:Y:S01]  /*0000*/  LDC R1, c[0x0][0x37c] ;  /* 0x0000df00ff017b82 */ /* 0x000fe20000000800 */
[----:B------:R-:W0:Y:S07]  /*0010*/  S2R R5, SR_TID.X ;  /* 0x0000000000057919 */ /* 0x000e2e0000002100 */
[----:B------:R-:W1:Y:S08]  /*0020*/  LDC.64 R6, c[0x0][0x388] ;  /* 0x0000e200ff067b82 */ /* 0x000e700000000a00 */
[----:B------:R-:W0:Y:S08]  /*0030*/  S2UR UR4, SR_CTAID.X ;  /* 0x00000000000479c3 */ /* 0x000e300000002500 */
[----:B------:R-:W0:Y:S01]  /*0040*/  LDC R0, c[0x0][0x360] ;  /* 0x0000d800ff007b82 */ /* 0x000e220000000800 */
[----:B-1----:R-:W-:-:S04]  /*0050*/  IMAD R2, R7, R7, RZ ;  /* 0x0000000707027224 */ /* 0x002fc800078e02ff */
[----:B------:R-:W-:Y:S02]  /*0060*/  IMAD R3, R2, R7, RZ ;  /* 0x0000000702037224 */ /* 0x000fe400078e02ff */
[----:B0-----:R-:W-:Y:S02]  /*0070*/  IMAD R0, R0, UR4, R5 ;  /* 0x0000000400007c24 */ /* 0x001fe4000f8e0205 */
[----:B------:R-:W-:-:S05]  /*0080*/  IMAD R5, R3, R6, RZ ;  /* 0x0000000603057224 */ /* 0x000fca00078e02ff */
[----:B------:R-:W-:-:S13]  /*0090*/  ISETP.GE.AND P0, PT, R0, R5, PT ;  /* 0x000000050000720c */ /* 0x000fda0003f06270 */
[----:B------:R-:W-:Y:S05]  /*00a0*/  @P0 EXIT ;  /* 0x000000000000094d */ /* 0x000fea0003800000 */
[-C--:B------:R-:W-:Y:S01]  /*00b0*/  IABS R10, R3.reuse ;  /* 0x00000003000a7213 */ /* 0x080fe20000000000 */
[----:B------:R-:W0:Y:S01]  /*00c0*/  LDCU.64 UR6, c[0x0][0x380] ;  /* 0x00007000ff0677ac */ /* 0x000e220008000a00 */
[----:B------:R-:W-:Y:S02]  /*00d0*/  IABS R4, R2 ;  /* 0x0000000200047213 */ /* 0x000fe40000000000 */
[----:B------:R-:W1:Y:S01]  /*00e0*/  I2F.RP R5, R10 ;  /* 0x0000000a00057306 */ /* 0x000e620000209400 */
[----:B------:R-:W-:Y:S01]  /*00f0*/  IABS R11, R0 ;  /* 0x00000000000b7213 */ /* 0x000fe20000000000 */
[----:B------:R-:W2:Y:S01]  /*0100*/  LDCU.64 UR4, c[0x0][0x358] ;  /* 0x00006b00ff0477ac */ /* 0x000ea20008000a00 */
[----:B------:R-:W-:Y:S02]  /*0110*/  IABS R12, R3 ;  /* 0x00000003000c7213 */ /* 0x000fe40000000000 */
[----:B------:R-:W-:-:S03]  /*0120*/  ISETP.GE.AND P2, PT, R0, RZ, PT ;  /* 0x000000ff0000720c */ /* 0x000fc60003f46270 */
[----:B------:R-:W3:Y:S08]  /*0130*/  I2F.RP R8, R4 ;  /* 0x0000000400087306 */ /* 0x000ef00000209400 */
[----:B-1----:R-:W1:Y:S08]  /*0140*/  MUFU.RCP R5, R5 ;  /* 0x0000000500057308 */ /* 0x002e700000001000 */
[----:B---3--:R-:W-:Y:S01]  /*0150*/  MUFU.RCP R8, R8 ;  /* 0x0000000800087308 */ /* 0x008fe20000001000 */
[----:B-1----:R-:W-:-:S02]  /*0160*/  VIADD R6, R5, 0xffffffe ;  /* 0x0ffffffe05067836 */ /* 0x002fc40000000000 */
[----:B------:R-:W-:-:S05]  /*0170*/  IMAD.MOV R5, RZ, RZ, -R12 ;  /* 0x000000ffff057224 */ /* 0x000fca00078e0a0c */
[----:B------:R1:W3:Y:S02]  /*0180*/  F2I.FTZ.U32.TRUNC.NTZ R7, R6 ;  /* 0x0000000600077305 */ /* 0x0002e4000021f000 */
[----:B-1----:R-:W-:Y:S02]  /*0190*/  IMAD.MOV.U32 R6, RZ, RZ, RZ ;  /* 0x000000ffff067224 */ /* 0x002fe400078e00ff */
[----:B---3--:R-:W-:-:S04]  /*01a0*/  IMAD.MOV R9, RZ, RZ, -R7 ;  /* 0x000000ffff097224 */ /* 0x008fc800078e0a07 */
[----:B------:R-:W-:-:S04]  /*01b0*/  IMAD R9, R9, R10, RZ ;  /* 0x0000000a09097224 */ /* 0x000fc800078e02ff */
[----:B------:R-:W-:Y:S01]  /*01c0*/  IMAD.HI.U32 R7, R7, R9, R6 ;  /* 0x0000000907077227 */ /* 0x000fe200078e0006 */
[----:B------:R-:W-:-:S05]  /*01d0*/  MOV R6, R11 ;  /* 0x0000000b00067202 */ /* 0x000fca0000000f00 */
[----:B------:R-:W-:-:S04]  /*01e0*/  IMAD.HI.U32 R7, R7, R6, RZ ;  /* 0x0000000607077227 */ /* 0x000fc800078e00ff */
[----:B------:R-:W-:Y:S02]  /*01f0*/  IMAD R5, R7, R5, R6 ;  /* 0x0000000507057224 */ /* 0x000fe400078e0206 */
[----:B------:R-:W-:-:S03]  /*0200*/  VIADD R6, R8, 0xffffffe ;  /* 0x0ffffffe08067836 */ /* 0x000fc60000000000 */
[----:B------:R-:W-:Y:S01]  /*0210*/  ISETP.GT.U32.AND P0, PT, R10, R5, PT ;  /* 0x000000050a00720c */ /* 0x000fe20003f04070 */
[----:B------:R1:W3:Y:S02]  /*0220*/  F2I.FTZ.U32.TRUNC.NTZ R7, R6 ;  /* 0x0000000600077305 */ /* 0x0002e4000021f000 */
[----:B-1----:R-:W-:-:S10]  /*0230*/  IMAD.MOV.U32 R6, RZ, RZ, RZ ;  /* 0x000000ffff067224 */ /* 0x002fd400078e00ff */
[----:B------:R-:W-:Y:S01]  /*0240*/  @!P0 IMAD.IADD R5, R5, 0x1, -R10 ;  /* 0x0000000105058824 */ /* 0x000fe200078e0a0a */
[----:B------:R-:W-:Y:S02]  /*0250*/  ISETP.NE.AND P0, PT, R3, RZ, PT ;  /* 0x000000ff0300720c */ /* 0x000fe40003f05270 */
[----:B---3--:R-:W-:Y:S02]  /*0260*/  IADD3 R9, PT, PT, RZ, -R7, RZ ;  /* 0x80000007ff097210 */ /* 0x008fe40007ffe0ff */
[----:B------:R-:W-:-:S13]  /*0270*/  ISETP.GT.U32.AND P1, PT, R10, R5, PT ;  /* 0x000000050a00720c */ /* 0x000fda0003f24070 */
[----:B------:R-:W-:Y:S01]  /*0280*/  @!P1 IMAD.IADD R5, R5, 0x1, -R10 ;  /* 0x0000000105059824 */ /* 0x000fe200078e0a0a */
[----:B------:R-:W-:-:S03]  /*0290*/  IABS R10, R2 ;  /* 0x00000002000a7213 */ /* 0x000fc60000000000 */
[----:B------:R-:W-:Y:S01]  /*02a0*/  @!P2 IMAD.MOV R5, RZ, RZ, -R5 ;  /* 0x000000ffff05a224 */ /* 0x000fe200078e0a05 */
[----:B------:R-:W-:Y:S01]  /*02b0*/  @!P0 LOP3.LUT R5, RZ, R3, RZ, 0x33, !PT ;  /* 0x00000003ff058212 */ /* 0x000fe200078e33ff */
[----:B------:R-:W-:Y:S02]  /*02c0*/  IMAD R3, R9, R4, RZ ;  /* 0x0000000409037224 */ /* 0x000fe400078e02ff */
[----:B------:R-:W-:Y:S01]  /*02d0*/  IMAD.MOV R10, RZ, RZ, -R10 ;  /* 0x000000ffff0a7224 */ /* 0x000fe200078e0a0a */
[----:B------:R-:W-:Y:S01]  /*02e0*/  IABS R8, R5 ;  /* 0x0000000500087213 */ /* 0x000fe20000000000 */
[----:B------:R-:W-:Y:S01]  /*02f0*/  IMAD.HI.U32 R6, R7, R3, R6 ;  /* 0x0000000307067227 */ /* 0x000fe200078e0006 */
[----:B------:R-:W-:Y:S02]  /*0300*/  LOP3.LUT R5, R5, R2, RZ, 0x3c, !PT ;  /* 0x0000000205057212 */ /* 0x000fe400078e3cff */
[----:B------:R-:W-:Y:S01]  /*0310*/  MOV R3, R8 ;  /* 0x0000000800037202 */ /* 0x000fe20000000f00 */
[----:B------:R-:W-:Y:S01]  /*0320*/  IMAD.MOV.U32 R7, RZ, RZ, R10 ;  /* 0x000000ffff077224 */ /* 0x000fe200078e000a */
[----:B------:R-:W-:Y:S01]  /*0330*/  ISETP.GE.AND P2, PT, R5, RZ, PT ;  /* 0x000000ff0500720c */ /* 0x000fe20003f46270 */
[----:B------:R-:W-:-:S02]  /*0340*/  IMAD.MOV.U32 R5, RZ, RZ, 0xc ;  /* 0x0000000cff057424 */ /* 0x000fc400078e00ff */
[----:B------:R-:W-:-:S04]  /*0350*/  IMAD.HI.U32 R6, R6, R3, RZ ;  /* 0x0000000306067227 */ /* 0x000fc800078e00ff */
[----:B------:R-:W-:-:S05]  /*0360*/  IMAD R3, R6, R7, R3 ;  /* 0x0000000706037224 */ /* 0x000fca00078e0203 */
[----:B------:R-:W-:-:S13]  /*0370*/  ISETP.GT.U32.AND P1, PT, R4, R3, PT ;  /* 0x000000030400720c */ /* 0x000fda0003f24070 */
[----:B------:R-:W-:Y:S01]  /*0380*/  @!P1 IMAD.IADD R3, R3, 0x1, -R4 ;  /* 0x0000000103039824 */ /* 0x000fe200078e0a04 */
[----:B------:R-:W-:Y:S02]  /*0390*/  @!P1 IADD3 R6, PT, PT, R6, 0x1, RZ ;  /* 0x0000000106069810 */ /* 0x000fe40007ffe0ff */
[----:B------:R-:W-:Y:S02]  /*03a0*/  ISETP.NE.AND P1, PT, R2, RZ, PT ;  /* 0x000000ff0200720c */ /* 0x000fe40003f25270 */
[----:B------:R-:W-:-:S13]  /*03b0*/  ISETP.GE.U32.AND P0, PT, R3, R4, PT ;  /* 0x000000040300720c */ /* 0x000fda0003f06070 */
[----:B------:R-:W-:-:S04]  /*03c0*/  @P0 VIADD R6, R6, 0x1 ;  /* 0x0000000106060836 */ /* 0x000fc80000000000 */
[----:B------:R-:W-:Y:S01]  /*03d0*/  @!P2 IMAD.MOV R6, RZ, RZ, -R6 ;  /* 0x000000ffff06a224 */ /* 0x000fe200078e0a06 */
[----:B------:R-:W-:-:S04]  /*03e0*/  @!P1 LOP3.LUT R6, RZ, R2, RZ, 0x33, !PT ;  /* 0x00000002ff069212 */ /* 0x000fc800078e33ff */
[----:B------:R-:W-:-:S13]  /*03f0*/  ISETP.NE.AND P1, PT, R6, RZ, PT ;  /* 0x000000ff0600720c */ /* 0x000fda0003f25270 */
[----:B------:R-:W1:Y:S02]  /*0400*/  @P1 LDC R2, c[0x0][0x390] ;  /* 0x0000e400ff021b82 */ /* 0x000e640000000800 */
[----:B-1----:R-:W-:-:S04]  /*0410*/  @P1 IADD3 R2, PT, PT, R2, -0x1, RZ ;  /* 0xffffffff02021810 */ /* 0x002fc80007ffe0ff */
[CC--:B------:R-:W-:Y:S02]  /*0420*/  @P1 ISETP.GT.AND P0, PT, R2.reuse, R6.reuse, PT ;  /* 0x000000060200120c */ /* 0x0c0fe40003f04270 */
[----:B------:R-:W-:Y:S02]  /*0430*/  @P1 ISETP.GE.AND P2, PT, R2, R6, PT ;  /* 0x000000060200120c */ /* 0x000fe40003f46270 */
[C---:B0-----:R-:W-:Y:S02]  /*0440*/  IADD3 R2, P3, PT, R0.reuse, UR6, RZ ;  /* 0x0000000600027c10 */ /* 0x041fe4000ff7e0ff */
[----:B------:R-:W-:Y:S02]  /*0450*/  @P1 SEL R4, RZ, 0x1, !P0 ;  /* 0x00000001ff041807 */ /* 0x000fe40004000000 */
[----:B------:R-:W-:Y:S02]  /*0460*/  LEA.HI.X.SX32 R3, R0, UR7, 0x1, P3 ;  /* 0x0000000700037c11 */ /* 0x000fe400098f0eff */
[----:B------:R-:W-:-:S05]  /*0470*/  @P1 SEL R5, R4, 0xffff, P2 ;  /* 0x0000ffff04051807 */ /* 0x000fca0001000000 */
[----:B--2---:R-:W-:Y:S01]  /*0480*/  STG.E.U8 desc[UR4][R2.64], R5 ;  /* 0x0000000502007986 */ /* 0x004fe2000c101104 */
[----:B------:R-:W-:Y:S05]  /*0490*/  EXIT ;  /* 0x000000000000794d */ /* 0x000fea0003800000 */
.L_x_4:
        /* <DEDUP_REMOVED lines=14> */
.L_x_122:


//--------------------- .text._Z12reset_kernelPfS_S_S_PbPKbifff --------------------------
	.section	.text._Z12reset_kernelPfS_S_S_PbPKbifff,"ax",@progbits
	.align	128
        .global         _Z12reset_kernelPfS_S_S_PbPKbifff
        .type           _Z12reset_kernelPfS_S_S_PbPKbifff,@function
        .size           _Z12reset_kernelPfS_S_S_PbPKbifff,(.L_x_123 - _Z12reset_kernelPfS_S_S_PbPKbifff)
        .other          _Z12reset_kernelPfS_S_S_PbPKbifff,@"STO_CUDA_ENTRY STV_DEFAULT"
_Z12reset_kernelPfS_S_S_PbPKbifff:
.text._Z12reset_kernelPfS_S_S_PbPKbifff:
        /* <DEDUP_REMOVED lines=8> */
[----:B------:R-:W0:Y:S01]  /*0080*/  LDCU.64 UR6, c[0x0][0x3a8] ;  /* 0x00007500ff0677ac */ /* 0x000e220008000a00 */
[----:B------:R-:W-:Y:S01]  /*0090*/  SHF.R.S32.HI R0, RZ, 0x1f, R13 ;  /* 0x0000001fff007819 */ /* 0x000fe2000001140d */
[----:B------:R-:W1:Y:S01]  /*00a0*/  LDCU.64 UR4, c[0x0][0x358] ;  /* 0x00006b00ff0477ac */ /* 0x000e620008000a00 */
[----:B0-----:R-:W-:-:S04]  /*00b0*/  IADD3 R2, P0, PT, R13, UR6, RZ ;  /* 0x000000060d027c10 */ /* 0x001fc8000ff1e0ff */
[----:B------:R-:W-:-:S05]  /*00c0*/  IADD3.X R3, PT, PT, R0, UR7, RZ, P0, !PT ;  /* 0x0000000700037c10 */ /* 0x000fca00087fe4ff */
[----:B-1----:R-:W2:Y:S02]  /*00d0*/  LDG.E.U8.CONSTANT R2, desc[UR4][R2.64] ;  /* 0x0000000402027981 */ /* 0x002ea4000c1e9100 */
[----:B--2---:R-:W-:-:S13]  /*00e0*/  ISETP.NE.AND P0, PT, R2, RZ, PT ;  /* 0x000000ff0200720c */ /* 0x004fda0003f05270 */
[----:B------:R-:W-:Y:S05]  /*00f0*/  @!P0 EXIT ;  /* 0x000000000000894d */ /* 0x000fea0003800000 */
[----:B------:R-:W0:Y:S01]  /*0100*/  LDC.64 R2, c[0x0][0x380] ;  /* 0x0000e000ff027b82 */ /* 0x000e220000000a00 */
[----:B------:R-:W1:Y:S01]  /*0110*/  LDCU.64 UR6, c[0x0][0x3a0] ;  /* 0x00007400ff0677ac */ /* 0x000e620008000a00 */
[----:B------:R-:W-:-:S06]  /*0120*/  IMAD R11, R13, 0x3, RZ ;  /* 0x000000030d0b7824 */ /* 0x000fcc00078e02ff */
[----:B------:R-:W2:Y:S08]  /*0130*/  LDC.64 R4, c[0x0][0x388] ;  /* 0x0000e200ff047b82 */ /* 0x000eb00000000a00 */
[----:B------:R-:W3:Y:S01]  /*0140*/  LDC.64 R6, c[0x0][0x390] ;  /* 0x0000e400ff067b82 */ /* 0x000ee20000000a00 */
[----:B-1----:R-:W-:-:S07]  /*0150*/  IADD3 R10, P0, PT, R13, UR6, RZ ;  /* 0x000000060d0a7c10 */ /* 0x002fce000ff1e0ff */
[----:B------:R-:W1:Y:S01]  /*0160*/  LDC.64 R8, c[0x0][0x398] ;  /* 0x0000e600ff087b82 */ /* 0x000e620000000a00 */
[----:B0-----:R-:W-:-:S07]  /*0170*/  IMAD.WIDE R2, R11, 0x4, R2 ;  /* 0x000000040b027825 */ /* 0x001fce00078e0202 */
[----:B------:R-:W0:Y:S01]  /*0180*/  LDC R15, c[0x0][0x3b4] ;  /* 0x0000ed00ff0f7b82 */ /* 0x000e220000000800 */
[----:B--2---:R-:W-:Y:S01]  /*0190*/  IMAD.WIDE R4, R11, 0x4, R4 ;  /* 0x000000040b047825 */ /* 0x004fe200078e0204 */
[----:B------:R-:W-:-:S06]  /*01a0*/  IADD3.X R11, PT, PT, R0, UR7, RZ, P0, !PT ;  /* 0x00000007000b7c10 */ /* 0x000fcc00087fe4ff */
[----:B------:R-:W2:Y:S01]  /*01b0*/  LDC.64 R16, c[0x0][0x3b8] ;  /* 0x0000ee00ff107b82 */ /* 0x000ea20000000a00 */
[----:B---3--:R-:W-:-:S04]  /*01c0*/  IMAD.WIDE R6, R13, 0x4, R6 ;  /* 0x000000040d067825 */ /* 0x008fc800078e0206 */
[----:B-1----:R-:W-:Y:S01]  /*01d0*/  IMAD.WIDE R8, R13, 0x4, R8 ;  /* 0x000000040d087825 */ /* 0x002fe200078e0208 */
[----:B0-----:R-:W-:Y:S04]  /*01e0*/  STG.E desc[UR4][R2.64], R15 ;  /* 0x0000000f02007986 */ /* 0x001fe8000c101904 */
[----:B--2---:R-:W-:Y:S04]  /*01f0*/  STG.E desc[UR4][R2.64+0x4], R16 ;  /* 0x0000041002007986 */ /* 0x004fe8000c101904 */
[----:B------:R-:W-:Y:S04]  /*0200*/  STG.E desc[UR4][R2.64+0x8], R17 ;  /* 0x0000081102007986 */ /* 0x000fe8000c101904 */
[----:B------:R-:W-:Y:S04]  /*0210*/  STG.E desc[UR4][R4.64], RZ ;  /* 0x000000ff04007986 */ /* 0x000fe8000c101904 */
[----:B------:R-:W-:Y:S04]  /*0220*/  STG.E desc[UR4][R4.64+0x4], RZ ;  /* 0x000004ff04007986 */ /* 0x000fe8000c101904 */
[----:B------:R-:W-:Y:S04]  /*0230*/  STG.E desc[UR4][R4.64+0x8], RZ ;  /* 0x000008ff04007986 */ /* 0x000fe8000c101904 */
[----:B------:R-:W-:Y:S04]  /*0240*/  STG.E desc[UR4][R6.64], RZ ;  /* 0x000000ff06007986 */ /* 0x000fe8000c101904 */
[----:B------:R-:W-:Y:S04]  /*0250*/  STG.E desc[UR4][R8.64], RZ ;  /* 0x000000ff08007986 */ /* 0x000fe8000c101904 */
[----:B------:R-:W-:Y:S01]  /*0260*/  STG.E.U8 desc[UR4][R10.64], RZ ;  /* 0x000000ff0a007986 */ /* 0x000fe2000c101104 */
[----:B------:R-:W-:Y:S05]  /*0270*/  EXIT ;  /* 0x000000000000794d */ /* 0x000fea0003800000 */
.L_x_5:
        /* <DEDUP_REMOVED lines=16> */
.L_x_123:


//--------------------- .text._Z20raycast_break_kernelPaPKfS1_S1_PKbPfiiaf --------------------------
	.section	.text._Z20raycast_break_kernelPaPKfS1_S1_PKbPfiiaf,"ax",@progbits
	.align	128
        .global         _Z20raycast_break_kernelPaPKfS1_S1_PKbPfiiaf
        .type           _Z20raycast_break_kernelPaPKfS1_S1_PKbPfiiaf,@function
        .size           _Z20raycast_break_kernelPaPKfS1_S1_PKbPfiiaf,(.L_x_124 - _Z20raycast_break_kernelPaPKfS1_S1_PKbPfiiaf)
        .other          _Z20raycast_break_kernelPaPKfS1_S1_PKbPfiiaf,@"STO_CUDA_ENTRY STV_DEFAULT"
_Z20raycast_break_kernelPaPKfS1_S1_PKbPfiiaf:
.text._Z20raycast_break_kernelPaPKfS1_S1_PKbPfiiaf:
        /* <DEDUP_REMOVED lines=9> */
[----:B------:R-:W1:Y:S01]  /*0090*/  LDC.64 R2, c[0x0][0x3a8] ;  /* 0x0000ea00ff027b82 */ /* 0x000e620000000a00 */
[----:B------:R-:W2:Y:S01]  /*00a0*/  LDCU.64 UR6, c[0x0][0x358] ;  /* 0x00006b00ff0677ac */ /* 0x000ea20008000a00 */
[----:B0-----:R-:W-:-:S04]  /*00b0*/  IADD3 R6, P0, PT, R4, UR4, RZ ;  /* 0x0000000404067c10 */ /* 0x001fc8000ff1e0ff */
[----:B------:R-:W-:-:S05]  /*00c0*/  LEA.HI.X.SX32 R7, R4, UR5, 0x1, P0 ;  /* 0x0000000504077c11 */ /* 0x000fca00080f0eff */
[----:B--2---:R-:W2:Y:S01]  /*00d0*/  LDG.E.U8.CONSTANT R6, desc[UR6][R6.64] ;  /* 0x0000000606067981 */ /* 0x004ea2000c1e9100 */
[----:B-1----:R-:W-:-:S05]  /*00e0*/  IMAD.WIDE R2, R4, 0x4, R2 ;  /* 0x0000000404027825 */ /* 0x002fca00078e0202 */
[----:B------:R0:W-:Y:S01]  /*00f0*/  STG.E desc[UR6][R2.64], RZ ;  /* 0x000000ff02007986 */ /* 0x0001e2000c101906 */
[----:B--2---:R-:W-:-:S13]  /*0100*/  ISETP.NE.AND P0, PT, R6, RZ, PT ;  /* 0x000000ff0600720c */ /* 0x004fda0003f05270 */
[----:B0-----:R-:W-:Y:S05]  /*0110*/  @!P0 EXIT ;  /* 0x000000000000894d */ /* 0x001fea0003800000 */
[----:B------:R-:W0:Y:S08]  /*0120*/  LDC.64 R8, c[0x0][0x390] ;  /* 0x0000e400ff087b82 */ /* 0x000e300000000a00 */
[----:B------:R-:W1:Y:S01]  /*0130*/  LDC.64 R6, c[0x0][0x398] ;  /* 0x0000e600ff067b82 */ /* 0x000e620000000a00 */
[----:B0-----:R-:W-:-:S06]  /*0140*/  IMAD.WIDE R8, R4, 0x4, R8 ;  /* 0x0000000404087825 */ /* 0x001fcc00078e0208 */
[----:B------:R-:W2:Y:S01]  /*0150*/  LDG.E.CONSTANT R8, desc[UR6][R8.64] ;  /* 0x0000000608087981 */ /* 0x000ea2000c1e9900 */
[----:B-1----:R-:W-:Y:S01]  /*0160*/  IMAD.WIDE R6, R4, 0x4, R6 ;  /* 0x0000000404067825 */ /* 0x002fe200078e0206 */
[----:B------:R-:W-:Y:S04]  /*0170*/  BSSY.RECONVERGENT B0, `(.L_x_6) ;  /* 0x000006c000007945 */ /* 0x000fe80003800200 */
[----:B------:R0:W5:Y:S01]  /*0180*/  LDG.E.CONSTANT R5, desc[UR6][R6.64] ;  /* 0x0000000606057981 */ /* 0x000162000c1e9900 */
[C---:B--2---:R-:W-:Y:S01]  /*0190*/  FMUL R0, R8.reuse, 0.63661974668502807617 ;  /* 0x3f22f98308007820 */ /* 0x044fe20000400000 */
[----:B------:R-:W-:-:S04]  /*01a0*/  FSETP.GE.AND P0, PT, |R8|, 105615, PT ;  /* 0x47ce47800800780b */ /* 0x000fc80003f06200 */
[----:B0-----:R-:W-:Y:S01]  /*01b0*/  P2R R6, PR, RZ, 0x1 ;  /* 0x00000001ff067803 */ /* 0x001fe20000000000 */
[----:B------:R-:W0:Y:S02]  /*01c0*/  F2I.NTZ R0, R0 ;  /* 0x0000000000007305 */ /* 0x000e240000203100 */
[----:B0-----:R-:W-:-:S05]  /*01d0*/  I2FP.F32.S32 R11, R0 ;  /* 0x00000000000b7245 */ /* 0x001fca0000201400 */
[----:B------:R-:W-:-:S04]  /*01e0*/  FFMA R10, R11, -1.5707962512969970703, R8 ;  /* 0xbfc90fda0b0a7823 */ /* 0x000fc80000000008 */
[----:B------:R-:W-:-:S04]  /*01f0*/  FFMA R10, R11, -7.5497894158615963534e-08, R10 ;  /* 0xb3a221680b0a7823 */ /* 0x000fc8000000000a */
[----:B------:R-:W-:Y:S01]  /*0200*/  FFMA R12, R11, -5.3903029534742383927e-15, R10 ;  /* 0xa7c234c50b0c7823 */ /* 0x000fe2000000000a */
[----:B------:R-:W-:-:S03]  /*0210*/  IMAD.MOV.U32 R10, RZ, RZ, R0 ;  /* 0x000000ffff0a7224 */ /* 0x000fc600078e0000 */
[----:B------:R-:W-:Y:S01]  /*0220*/  IMAD.MOV.U32 R13, RZ, RZ, R12 ;  /* 0x000000ffff0d7224 */ /* 0x000fe200078e000c */
[----:B------:R-:W-:Y:S06]  /*0230*/  @!P0 BRA `(.L_x_7) ;  /* 0x00000004007c8947 */ /* 0x000fec0003800000 */
[----:B------:R-:W-:-:S13]  /*0240*/  FSETP.NEU.AND P0, PT, |R8|, +INF , PT ;  /* 0x7f8000000800780b */ /* 0x000fda0003f0d200 */
[----:B------:R-:W-:Y:S01]  /*0250*/  @!P0 FMUL R13, RZ, R8 ;  /* 0x00000008ff0d8220 */ /* 0x000fe20000400000 */
[----:B------:R-:W-:Y:S01]  /*0260*/  @!P0 IMAD.MOV.U32 R0, RZ, RZ, RZ ;  /* 0x000000ffff008224 */ /* 0x000fe200078e00ff */
[----:B------:R-:W-:Y:S06]  /*0270*/  @!P0 BRA `(.L_x_7) ;  /* 0x00000004006c8947 */ /* 0x000fec0003800000 */
[----:B------:R-:W-:Y:S01]  /*0280*/  IMAD.SHL.U32 R0, R8, 0x100, RZ ;  /* 0x0000010008007824 */ /* 0x000fe200078e00ff */
[----:B------:R-:W0:Y:S01]  /*0290*/  LDCU.64 UR8, c[0x4][URZ] ;  /* 0x01000000ff0877ac */ /* 0x000e220008000a00 */
[----:B------:R-:W-:Y:S02]  /*02a0*/  IMAD.MOV.U32 R7, RZ, RZ, RZ ;  /* 0x000000ffff077224 */ /* 0x000fe400078e00ff */
[----:B------:R-:W-:Y:S01]  /*02b0*/  IMAD.MOV.U32 R13, RZ, RZ, RZ ;  /* 0x000000ffff0d7224 */ /* 0x000fe200078e00ff */
[----:B------:R-:W-:Y:S01]  /*02c0*/  LOP3.LUT R0, R0, 0x80000000, RZ, 0xfc, !PT ;  /* 0x8000000000007812 */ /* 0x000fe200078efcff */
[----:B------:R-:W-:Y:S01]  /*02d0*/  UMOV UR5, URZ ;  /* 0x000000ff00057c82 */ /* 0x000fe20008000000 */
[----:B------:R-:W-:-:S05]  /*02e0*/  UMOV UR4, URZ ;  /* 0x000000ff00047c82 */ /* 0x000fca0008000000 */
.L_x_8:
[----:B0-----:R-:W-:Y:S02]  /*02f0*/  IMAD.U32 R15, RZ, RZ, UR9 ;  /* 0x00000009ff0f7e24 */ /* 0x001fe4000f8e00ff */
[----:B------:R-:W-:-:S05]  /*0300*/  IMAD.U32 R14, RZ, RZ, UR8 ;  /* 0x00000008ff0e7e24 */ /* 0x000fca000f8e00ff */
[----:B------:R-:W2:Y:S01]  /*0310*/  LDG.E.CONSTANT R15, desc[UR6][R14.64] ;  /* 0x000000060e0f7981 */ /* 0x000ea2000c1e9900 */
[----:B------:R-:W-:Y:S01]  /*0320*/  UIADD3 UR4, UPT, UPT, UR4, 0x1, URZ ;  /* 0x0000000104047890 */ /* 0x000fe2000fffe0ff */
[C---:B------:R-:W-:Y:S01]  /*0330*/  ISETP.EQ.AND P0, PT, R13.reuse, RZ, PT ;  /* 0x000000ff0d00720c */ /* 0x040fe20003f02270 */
[----:B------:R-:W-:Y:S01]  /*0340*/  UIADD3 UR8, UP1, UPT, UR8, 0x4, URZ ;  /* 0x0000000408087890 */ /* 0x000fe2000ff3e0ff */
[C---:B------:R-:W-:Y:S01]  /*0350*/  ISETP.EQ.AND P1, PT, R13.reuse, 0x4, PT ;  /* 0x000000040d00780c */ /* 0x040fe20003f22270 */
[----:B------:R-:W-:Y:S01]  /*0360*/  UISETP.NE.AND UP0, UPT, UR4, 0x6, UPT ;  /* 0x000000060400788c */ /* 0x000fe2000bf05270 */
[C---:B------:R-:W-:Y:S01]  /*0370*/  ISETP.EQ.AND P3, PT, R13.reuse, 0xc, PT ;  /* 0x0000000c0d00780c */ /* 0x040fe20003f62270 */
[----:B------:R-:W-:Y:S01]  /*0380*/  UIADD3.X UR9, UPT, UPT, URZ, UR9, URZ, UP1, !UPT ;  /* 0x00000009ff097290 */ /* 0x000fe20008ffe4ff */
[C---:B------:R-:W-:Y:S02]  /*0390*/  ISETP.EQ.AND P4, PT, R13.reuse, 0x10, PT ;  /* 0x000000100d00780c */ /* 0x040fe40003f82270 */
[----:B------:R-:W-:Y:S01]  /*03a0*/  ISETP.EQ.AND P5, PT, R13, 0x14, PT ;  /* 0x000000140d00780c */ /* 0x000fe20003fa2270 */
[----:B--2---:R-:W-:-:S03]  /*03b0*/  IMAD.WIDE.U32 R20, R15, R0, RZ ;  /* 0x000000000f147225 */ /* 0x004fc600078e00ff */
[----:B------:R-:W-:-:S04]  /*03c0*/  IADD3 R9, P2, PT, R20, R7, RZ ;  /* 0x0000000714097210 */ /* 0x000fc80007f5e0ff */
[----:B------:R-:W-:Y:S01]  /*03d0*/  IADD3.X R7, PT, PT, R21, UR5, RZ, P2, !PT ;  /* 0x0000000515077c10 */ /* 0x000fe200097fe4ff */
[--C-:B------:R-:W-:Y:S01]  /*03e0*/  @P0 IMAD.MOV.U32 R6, RZ, RZ, R9.reuse ;  /* 0x000000ffff060224 */ /* 0x100fe200078e0009 */
[C---:B------:R-:W-:Y:S01]  /*03f0*/  ISETP.EQ.AND P2, PT, R13.reuse, 0x8, PT ;  /* 0x000000080d00780c */ /* 0x040fe20003f42270 */
[--C-:B------:R-:W-:Y:S02]  /*0400*/  @P1 IMAD.MOV.U32 R11, RZ, RZ, R9.reuse ;  /* 0x000000ffff0b1224 */ /* 0x100fe400078e0009 */
[--C-:B------:R-:W-:Y:S02]  /*0410*/  @P3 IMAD.MOV.U32 R17, RZ, RZ, R9.reuse ;  /* 0x000000ffff113224 */ /* 0x100fe400078e0009 */
[--C-:B------:R-:W-:Y:S02]  /*0420*/  @P4 IMAD.MOV.U32 R18, RZ, RZ, R9.reuse ;  /* 0x000000ffff124224 */ /* 0x100fe400078e0009 */
[----:B------:R-:W-:Y:S02]  /*0430*/  @P5 IMAD.MOV.U32 R19, RZ, RZ, R9 ;  /* 0x000000ffff135224 */ /* 0x000fe400078e0009 */
[----:B------:R-:W-:-:S04]  /*0440*/  VIADD R13, R13, 0x4 ;  /* 0x000000040d0d7836 */ /* 0x000fc80000000000 */
[----:B------:R-:W-:Y:S01]  /*0450*/  @P2 IMAD.MOV.U32 R16, RZ, RZ, R9 ;  /* 0x000000ffff102224 */ /* 0x000fe200078e0009 */
[----:B------:R-:W-:Y:S06]  /*0460*/  BRA.U UP0, `(.L_x_8) ;  /* 0xfffffffd00a07547 */ /* 0x000fec000b83ffff */
[----:B------:R-:W-:Y:S01]  /*0470*/  SHF.R.U32.HI R9, RZ, 0x17, R8 ;  /* 0x00000017ff097819 */ /* 0x000fe20000011608 */
[----:B------:R-:W-:Y:S03]  /*0480*/  BSSY.RECONVERGENT B1, `(.L_x_9) ;  /* 0x0000028000017945 */ /* 0x000fe60003800200 */
[C---:B------:R-:W-:Y:S02]  /*0490*/  LOP3.LUT R0, R9.reuse, 0xe0, RZ, 0xc0, !PT ;  /* 0x000000e009007812 */ /* 0x040fe400078ec0ff */
[----:B------:R-:W-:Y:S02]  /*04a0*/  LOP3.LUT P6, RZ, R9, 0x1f, RZ, 0xc0, !PT ;  /* 0x0000001f09ff7812 */ /* 0x000fe400078cc0ff */
[----:B------:R-:W-:-:S04]  /*04b0*/  IADD3 R0, PT, PT, R0, -0x80, RZ ;  /* 0xffffff8000007810 */ /* 0x000fc80007ffe0ff */
[----:B------:R-:W-:-:S05]  /*04c0*/  SHF.R.U32.HI R0, RZ, 0x5, R0 ;  /* 0x00000005ff007819 */ /* 0x000fca0000011600 */
[----:B------:R-:W-:-:S05]  /*04d0*/  IMAD.U32 R15, R0, -0x4, RZ ;  /* 0xfffffffc000f7824 */ /* 0x000fca00078e00ff */
[C---:B------:R-:W-:Y:S02]  /*04e0*/  ISETP.EQ.AND P3, PT, R15.reuse, -0x18, PT ;  /* 0xffffffe80f00780c */ /* 0x040fe40003f62270 */
[C---:B------:R-:W-:Y:S02]  /*04f0*/  ISETP.EQ.AND P4, PT, R15.reuse, -0x14, PT ;  /* 0xffffffec0f00780c */ /* 0x040fe40003f82270 */
[C---:B------:R-:W-:Y:S02]  /*0500*/  ISETP.EQ.AND P0, PT, R15.reuse, -0x10, PT ;  /* 0xfffffff00f00780c */ /* 0x040fe40003f02270 */
[C---:B------:R-:W-:Y:S02]  /*0510*/  ISETP.EQ.AND P1, PT, R15.reuse, -0xc, PT ;  /* 0xfffffff40f00780c */ /* 0x040fe40003f22270 */
[C---:B------:R-:W-:Y:S02]  /*0520*/  ISETP.EQ.AND P2, PT, R15.reuse, -0x8, PT ;  /* 0xfffffff80f00780c */ /* 0x040fe40003f42270 */
[----:B------:R-:W-:-:S03]  /*0530*/  ISETP.EQ.AND P5, PT, R15, 0x4, PT ;  /* 0x000000040f00780c */ /* 0x000fc60003fa2270 */
[--C-:B------:R-:W-:Y:S01]  /*0540*/  @P3 IMAD.MOV.U32 R0, RZ, RZ, R6.reuse ;  /* 0x000000ffff003224 */ /* 0x100fe200078e0006 */
[C---:B------:R-:W-:Y:S01]  /*0550*/  ISETP.EQ.AND P3, PT, R15.reuse, -0x4, PT ;  /* 0xfffffffc0f00780c */ /* 0x040fe20003f62270 */
[----:B------:R-:W-:Y:S02]  /*0560*/  @P4 IMAD.MOV.U32 R13, RZ, RZ, R6 ;  /* 0x000000ffff0d4224 */ /* 0x000fe400078e0006 */
[--C-:B------:R-:W-:Y:S01]  /*0570*/  @P4 IMAD.MOV.U32 R0, RZ, RZ, R11.reuse ;  /* 0x000000ffff004224 */ /* 0x100fe200078e000b */
[----:B------:R-:W-:Y:S01]  /*0580*/  ISETP.EQ.AND P4, PT, R15, RZ, PT ;  /* 0x000000ff0f00720c */ /* 0x000fe20003f82270 */
[----:B------:R-:W-:Y:S02]  /*0590*/  @P0 IMAD.MOV.U32 R13, RZ, RZ, R11 ;  /* 0x000000ffff0d0224 */ /* 0x000fe400078e000b */
[--C-:B------:R-:W-:Y:S02]  /*05a0*/  @P0 IMAD.MOV.U32 R0, RZ, RZ, R16.reuse ;  /* 0x000000ffff000224 */ /* 0x100fe400078e0010 */
[----:B------:R-:W-:-:S02]  /*05b0*/  @P1 IMAD.MOV.U32 R13, RZ, RZ, R16 ;  /* 0x000000ffff0d1224 */ /* 0x000fc400078e0010 */
[--C-:B------:R-:W-:Y:S02]  /*05c0*/  @P1 IMAD.MOV.U32 R0, RZ, RZ, R17.reuse ;  /* 0x000000ffff001224 */ /* 0x100fe400078e0011 */
[----:B------:R-:W-:Y:S02]  /*05d0*/  @P2 IMAD.MOV.U32 R13, RZ, RZ, R17 ;  /* 0x000000ffff0d2224 */ /* 0x000fe400078e0011 */
[--C-:B------:R-:W-:Y:S02]  /*05e0*/  @P2 IMAD.MOV.U32 R0, RZ, RZ, R18.reuse ;  /* 0x000000ffff002224 */ /* 0x100fe400078e0012 */
[----:B------:R-:W-:Y:S02]  /*05f0*/  @P3 IMAD.MOV.U32 R13, RZ, RZ, R18 ;  /* 0x000000ffff0d3224 */ /* 0x000fe400078e0012 */
[--C-:B------:R-:W-:Y:S02]  /*0600*/  @P3 IMAD.MOV.U32 R0, RZ, RZ, R19.reuse ;  /* 0x000000ffff003224 */ /* 0x100fe400078e0013 */
[----:B------:R-:W-:Y:S01]  /*0610*/  @P4 IMAD.MOV.U32 R13, RZ, RZ, R19 ;  /* 0x000000ffff0d4224 */ /* 0x000fe200078e0013 */
[----:B------:R-:W-:Y:S01]  /*0620*/  @P5 MOV R13, R7 ;  /* 0x00000007000d5202 */ /* 0x000fe20000000f00 */
[----:B------:R-:W-:Y:S01]  /*0630*/  @P4 IMAD.MOV.U32 R0, RZ, RZ, R7 ;  /* 0x000000ffff004224 */ /* 0x000fe200078e0007 */
[----:B------:R-:W-:Y:S06]  /*0640*/  @!P6 BRA `(.L_x_10) ;  /* 0x00000000002ce947 */ /* 0x000fec0003800000 */
[----:B------:R-:W-:Y:S01]  /*0650*/  @P0 IMAD.MOV.U32 R14, RZ, RZ, R6 ;  /* 0x000000ffff0e0224 */ /* 0x000fe200078e0006 */
[----:B------:R-:W-:Y:S01]  /*0660*/  ISETP.EQ.AND P0, PT, R15, 0x8, PT ;  /* 0x000000080f00780c */ /* 0x000fe20003f02270 */
[----:B------:R-:W-:Y:S01]  /*0670*/  @P1 IMAD.MOV.U32 R14, RZ, RZ, R11 ;  /* 0x000000ffff0e1224 */ /* 0x000fe200078e000b */
[----:B------:R-:W-:Y:S01]  /*0680*/  LOP3.LUT R9, R9, 0x1f, RZ, 0xc0, !PT ;  /* 0x0000001f09097812 */ /* 0x000fe200078ec0ff */
[----:B------:R-:W-:Y:S02]  /*0690*/  @P2 IMAD.MOV.U32 R14, RZ, RZ, R16 ;  /* 0x000000ffff0e2224 */ /* 0x000fe400078e0010 */
[----:B------:R-:W-:Y:S01]  /*06a0*/  @P3 IMAD.MOV.U32 R14, RZ, RZ, R17 ;  /* 0x000000ffff0e3224 */ /* 0x000fe200078e0011 */
[----:B------:R-:W-:Y:S01]  /*06b0*/  SHF.L.W.U32.HI R0, R13, R9, R0 ;  /* 0x000000090d007219 */ /* 0x000fe20000010e00 */
[----:B------:R-:W-:Y:S02]  /*06c0*/  @P4 IMAD.MOV.U32 R14, RZ, RZ, R18 ;  /* 0x000000ffff0e4224 */ /* 0x000fe400078e0012 */
[----:B------:R-:W-:-:S04]  /*06d0*/  @P5 IMAD.MOV.U32 R14, RZ, RZ, R19 ;  /* 0x000000ffff0e5224 */ /* 0x000fc800078e0013 */
[----:B------:R-:W-:-:S05]  /*06e0*/  @P0 IMAD.MOV.U32 R14, RZ, RZ, R7 ;  /* 0x000000ffff0e0224 */ /* 0x000fca00078e0007 */
[----:B------:R-:W-:-:S07]  /*06f0*/  SHF.L.W.U32.HI R13, R14, R9, R13 ;  /* 0x000000090e0d7219 */ /* 0x000fce0000010e0d */
.L_x_10:
[----:B------:R-:W-:Y:S05]  /*0700*/  BSYNC.RECONVERGENT B1 ;  /* 0x0000000000017941 */ /* 0x000fea0003800200 */
.L_x_9:
[C---:B------:R-:W-:Y:S01]  /*0710*/  SHF.L.W.U32.HI R7, R13.reuse, 0x2, R0 ;  /* 0x000000020d077819 */ /* 0x040fe20000010e00 */
[----:B------:R-:W-:Y:S01]  /*0720*/  IMAD.SHL.U32 R13, R13, 0x4, RZ ;  /* 0x000000040d0d7824 */ /* 0x000fe200078e00ff */
[----:B------:R-:W-:Y:S01]  /*0730*/  UMOV UR4, 0x54442d19 ;  /* 0x54442d1900047882 */ /* 0x000fe20000000000 */
[----:B------:R-:W-:Y:S01]  /*0740*/  UMOV UR5, 0x3bf921fb ;  /* 0x3bf921fb00057882 */ /* 0x000fe20000000000 */
[----:B------:R-:W-:Y:S02]  /*0750*/  SHF.R.S32.HI R20, RZ, 0x1f, R7 ;  /* 0x0000001fff147819 */ /* 0x000fe40000011407 */
[----:B------:R-:W-:Y:S02]  /*0760*/  ISETP.GE.AND P0, PT, R8, RZ, PT ;  /* 0x000000ff0800720c */ /* 0x000fe40003f06270 */
[C---:B------:R-:W-:Y:S02]  /*0770*/  LOP3.LUT R14, R20.reuse, R13, RZ, 0x3c, !PT ;  /* 0x0000000d140e7212 */ /* 0x040fe400078e3cff */
[----:B------:R-:W-:-:S02]  /*0780*/  LOP3.LUT R15, R20, R7, RZ, 0x3c, !PT ;  /* 0x00000007140f7212 */ /* 0x000fc400078e3cff */
[----:B------:R-:W-:Y:S02]  /*0790*/  SHF.R.U32.HI R0, RZ, 0x1e, R0 ;  /* 0x0000001eff007819 */ /* 0x000fe40000011600 */
[C---:B------:R-:W-:Y:S02]  /*07a0*/  LOP3.LUT R9, R7.reuse, R8, RZ, 0x3c, !PT ;  /* 0x0000000807097212 */ /* 0x040fe400078e3cff */
[----:B------:R-:W0:Y:S01]  /*07b0*/  I2F.F64.S64 R14, R14 ;  /* 0x0000000e000e7312 */ /* 0x000e220000301c00 */
[----:B------:R-:W-:Y:S02]  /*07c0*/  LEA.HI R0, R7, R0, RZ, 0x1 ;  /* 0x0000000007007211 */ /* 0x000fe400078f08ff */
[----:B------:R-:W-:-:S03]  /*07d0*/  ISETP.GE.AND P1, PT, R9, RZ, PT ;  /* 0x000000ff0900720c */ /* 0x000fc60003f26270 */
[----:B------:R-:W-:-:S04]  /*07e0*/  IMAD.MOV R7, RZ, RZ, -R0 ;  /* 0x000000ffff077224 */ /* 0x000fc800078e0a00 */
[----:B------:R-:W-:Y:S01]  /*07f0*/  @!P0 IMAD.MOV.U32 R0, RZ, RZ, R7 ;  /* 0x000000ffff008224 */ /* 0x000fe200078e0007 */
[----:B0-----:R-:W-:-:S10]  /*0800*/  DMUL R20, R14, UR4 ;  /* 0x000000040e147c28 */ /* 0x001fd40008000000 */
[----:B------:R-:W0:Y:S02]  /*0810*/  F2F.F32.F64 R20, R20 ;  /* 0x0000001400147310 */ /* 0x000e240000301000 */
[----:B0-----:R-:W-:-:S07]  /*0820*/  FSEL R13, -R20, R20, !P1 ;  /* 0x00000014140d7208 */ /* 0x001fce0004800100 */
.L_x_7:
[----:B------:R-:W-:Y:S05]  /*0830*/  BSYNC.RECONVERGENT B0 ;  /* 0x0000000000007941 */ /* 0x000fea0003800200 */
.L_x_6:
[----:B------:R-:W-:Y:S02]  /*0840*/  IMAD.MOV.U32 R9, RZ, RZ, 0x37cbac00 ;  /* 0x37cbac00ff097424 */ /* 0x000fe400078e00ff */
[----:B------:R-:W-:Y:S01]  /*0850*/  FMUL R7, R13, R13 ;  /* 0x0000000d0d077220 */ /* 0x000fe20000400000 */
[----:B------:R-:W-:Y:S01]  /*0860*/  LOP3.LUT R15, R0, 0x1, RZ, 0xc0, !PT ;  /* 0x00000001000f7812 */ /* 0x000fe200078ec0ff */
[----:B------:R-:W-:Y:S01]  /*0870*/  IMAD.MOV.U32 R20, RZ, RZ, 0x3c0885e4 ;  /* 0x3c0885e4ff147424 */ /* 0x000fe200078e00ff */
[----:B------:R-:W-:Y:S01]  /*0880*/  FSETP.GE.AND P2, PT, |R8|, 105615, PT ;  /* 0x47ce47800800780b */ /* 0x000fe20003f46200 */
[----:B------:R-:W-:Y:S01]  /*0890*/  FFMA R14, R7, R9, -0.0013887860113754868507 ;  /* 0xbab607ed070e7423 */ /* 0x000fe20000000009 */
[----:B------:R-:W-:Y:S01]  /*08a0*/  ISETP.NE.U32.AND P0, PT, R15, 0x1, PT ;  /* 0x000000010f00780c */ /* 0x000fe20003f05070 */
[----:B------:R-:W-:Y:S01]  /*08b0*/  VIADD R0, R0, 0x1 ;  /* 0x0000000100007836 */ /* 0x000fe20000000000 */
[----:B------:R-:W-:Y:S01]  /*08c0*/  BSSY.RECONVERGENT B0, `(.L_x_11) ;  /* 0x000006c000007945 */ /* 0x000fe20003800200 */
[----:B------:R-:W-:Y:S01]  /*08d0*/  IMAD.MOV.U32 R15, RZ, RZ, 0x3e2aaaa8 ;  /* 0x3e2aaaa8ff0f7424 */ /* 0x000fe200078e00ff */
[----:B------:R-:W-:-:S02]  /*08e0*/  FSEL R14, R14, -0.00019574658654164522886, P0 ;  /* 0xb94d41530e0e7808 */ /* 0x000fc40000000000 */
[----:B------:R-:W-:Y:S02]  /*08f0*/  FSEL R20, R20, 0.041666727513074874878, !P0 ;  /* 0x3d2aaabb14147808 */ /* 0x000fe40004000000 */
[----:B------:R-:W-:Y:S02]  /*0900*/  LOP3.LUT P1, RZ, R0, 0x2, RZ, 0xc0, !PT ;  /* 0x0000000200ff7812 */ /* 0x000fe4000782c0ff */
[----:B------:R-:W-:Y:S01]  /*0910*/  FSEL R0, R13, 1, !P0 ;  /* 0x3f8000000d007808 */ /* 0x000fe20004000000 */
[----:B------:R-:W-:Y:S01]  /*0920*/  FFMA R14, R7, R14, R20 ;  /* 0x0000000e070e7223 */ /* 0x000fe20000000014 */
[----:B------:R-:W-:-:S03]  /*0930*/  FSEL R15, -R15, -0.4999999701976776123, !P0 ;  /* 0xbeffffff0f0f7808 */ /* 0x000fc60004000100 */
[C---:B------:R-:W-:Y:S02]  /*0940*/  FFMA R13, R7.reuse, R0, RZ ;  /* 0x00000000070d7223 */ /* 0x040fe400000000ff */
[----:B------:R-:W-:-:S04]  /*0950*/  FFMA R7, R7, R14, R15 ;  /* 0x0000000e07077223 */ /* 0x000fc8000000000f */
[----:B------:R-:W-:-:S04]  /*0960*/  FFMA R7, R13, R7, R0 ;  /* 0x000000070d077223 */ /* 0x000fc80000000000 */
[----:B------:R-:W-:Y:S01]  /*0970*/  @P1 FADD R7, RZ, -R7 ;  /* 0x80000007ff071221 */ /* 0x000fe20000000000 */
[----:B------:R-:W-:Y:S06]  /*0980*/  @!P2 BRA `(.L_x_12) ;  /* 0x00000004007ca947 */ /* 0x000fec0003800000 */
[----:B------:R-:W-:-:S13]  /*0990*/  FSETP.NEU.AND P0, PT, |R8|, +INF , PT ;  /* 0x7f8000000800780b */ /* 0x000fda0003f0d200 */
[----:B------:R-:W-:Y:S01]  /*09a0*/  @!P0 FMUL R12, RZ, R8 ;  /* 0x00000008ff0c8220 */ /* 0x000fe20000400000 */
[----:B------:R-:W-:Y:S01]  /*09b0*/  @!P0 MOV R10, RZ ;  /* 0x000000ff000a8202 */ /* 0x000fe20000000f00 */
        /* <DEDUP_REMOVED lines=8> */
.L_x_13:
        /* <DEDUP_REMOVED lines=11> */
[----:B------:R-:W-:-:S02]  /*0af0*/  ISETP.EQ.AND P4, PT, R10, 0x10, PT ;  /* 0x000000100a00780c */ /* 0x000fc40003f82270 */
[C---:B------:R-:W-:Y:S01]  /*0b00*/  ISETP.EQ.AND P5, PT, R10.reuse, 0x14, PT ;  /* 0x000000140a00780c */ /* 0x040fe20003fa2270 */
[----:B------:R-:W-:Y:S02]  /*0b10*/  VIADD R10, R10, 0x4 ;  /* 0x000000040a0a7836 */ /* 0x000fe40000000000 */
[----:B--2---:R-:W-:-:S03]  /*0b20*/  IMAD.WIDE.U32 R12, R12, R23, RZ ;  /* 0x000000170c0c7225 */ /* 0x004fc600078e00ff */
[----:B------:R-:W-:-:S04]  /*0b30*/  IADD3 R0, P6, PT, R12, R21, RZ ;  /* 0x000000150c007210 */ /* 0x000fc80007fde0ff */
[----:B------:R-:W-:Y:S01]  /*0b40*/  IADD3.X R21, PT, PT, R13, UR5, RZ, P6, !PT ;  /* 0x000000050d157c10 */ /* 0x000fe2000b7fe4ff */
[--C-:B------:R-:W-:Y:S02]  /*0b50*/  @P0 IMAD.MOV.U32 R6, RZ, RZ, R0.reuse ;  /* 0x000000ffff060224 */ /* 0x100fe400078e0000 */
[--C-:B------:R-:W-:Y:S02]  /*0b60*/  @P1 IMAD.MOV.U32 R11, RZ, RZ, R0.reuse ;  /* 0x000000ffff0b1224 */ /* 0x100fe400078e0000 */
[--C-:B------:R-:W-:Y:S02]  /*0b70*/  @P2 IMAD.MOV.U32 R16, RZ, RZ, R0.reuse ;  /* 0x000000ffff102224 */ /* 0x100fe400078e0000 */
[--C-:B------:R-:W-:Y:S02]  /*0b80*/  @P3 IMAD.MOV.U32 R17, RZ, RZ, R0.reuse ;  /* 0x000000ffff113224 */ /* 0x100fe400078e0000 */
[--C-:B------:R-:W-:Y:S02]  /*0b90*/  @P4 IMAD.MOV.U32 R18, RZ, RZ, R0.reuse ;  /* 0x000000ffff124224 */ /* 0x100fe400078e0000 */
[----:B------:R-:W-:Y:S01]  /*0ba0*/  @P5 IMAD.MOV.U32 R19, RZ, RZ, R0 ;  /* 0x000000ffff135224 */ /* 0x000fe200078e0000 */
[----:B------:R-:W-:Y:S06]  /*0bb0*/  BRA.U UP0, `(.L_x_13) ;  /* 0xfffffffd00a07547 */ /* 0x000fec000b83ffff */
[----:B------:R-:W-:Y:S01]  /*0bc0*/  SHF.R.U32.HI R12, RZ, 0x17, R8 ;  /* 0x00000017ff0c7819 */ /* 0x000fe20000011608 */
[----:B------:R-:W-:Y:S03]  /*0bd0*/  BSSY.RECONVERGENT B1, `(.L_x_14) ;  /* 0x0000028000017945 */ /* 0x000fe60003800200 */
[C---:B------:R-:W-:Y:S02]  /*0be0*/  LOP3.LUT R0, R12.reuse, 0xe0, RZ, 0xc0, !PT ;  /* 0x000000e00c007812 */ /* 0x040fe400078ec0ff */
[----:B------:R-:W-:-:S03]  /*0bf0*/  LOP3.LUT P6, RZ, R12, 0x1f, RZ, 0xc0, !PT ;  /* 0x0000001f0cff7812 */ /* 0x000fc600078cc0ff */
[----:B------:R-:W-:-:S05]  /*0c00*/  VIADD R0, R0, 0xffffff80 ;  /* 0xffffff8000007836 */ /* 0x000fca0000000000 */
[----:B------:R-:W-:-:S05]  /*0c10*/  SHF.R.U32.HI R0, RZ, 0x5, R0 ;  /* 0x00000005ff007819 */ /* 0x000fca0000011600 */
[----:B------:R-:W-:-:S05]  /*0c20*/  IMAD.U32 R14, R0, -0x4, RZ ;  /* 0xfffffffc000e7824 */ /* 0x000fca00078e00ff */
[C---:B------:R-:W-:Y:S02]  /*0c30*/  ISETP.EQ.AND P3, PT, R14.reuse, -0x18, PT ;  /* 0xffffffe80e00780c */ /* 0x040fe40003f62270 */
[C---:B------:R-:W-:Y:S02]  /*0c40*/  ISETP.EQ.AND P4, PT, R14.reuse, -0x14, PT ;  /* 0xffffffec0e00780c */ /* 0x040fe40003f82270 */
[C---:B------:R-:W-:Y:S02]  /*0c50*/  ISETP.EQ.AND P2, PT, R14.reuse, -0x10, PT ;  /* 0xfffffff00e00780c */ /* 0x040fe40003f42270 */
[C---:B------:R-:W-:Y:S02]  /*0c60*/  ISETP.EQ.AND P1, PT, R14.reuse, -0xc, PT ;  /* 0xfffffff40e00780c */ /* 0x040fe40003f22270 */
[C---:B------:R-:W-:Y:S02]  /*0c70*/  ISETP.EQ.AND P0, PT, R14.reuse, -0x8, PT ;  /* 0xfffffff80e00780c */ /* 0x040fe40003f02270 */
[----:B------:R-:W-:-:S03]  /*0c80*/  ISETP.EQ.AND P5, PT, R14, RZ, PT ;  /* 0x000000ff0e00720c */ /* 0x000fc60003fa2270 */
[----:B------:R-:W-:Y:S02]  /*0c90*/  @P3 MOV R0, R6 ;  /* 0x0000000600003202 */ /* 0x000fe40000000f00 */
[C---:B------:R-:W-:Y:S01]  /*0ca0*/  ISETP.EQ.AND P3, PT, R14.reuse, -0x4, PT ;  /* 0xfffffffc0e00780c */ /* 0x040fe20003f62270 */
[----:B------:R-:W-:Y:S02]  /*0cb0*/  @P4 IMAD.MOV.U32 R10, RZ, RZ, R6 ;  /* 0x000000ffff0a4224 */ /* 0x000fe400078e0006 */
[--C-:B------:R-:W-:Y:S01]  /*0cc0*/  @P4 IMAD.MOV.U32 R0, RZ, RZ, R11.reuse ;  /* 0x000000ffff004224 */ /* 0x100fe200078e000b */
[----:B------:R-:W-:Y:S01]  /*0cd0*/  ISETP.EQ.AND P4, PT, R14, 0x4, PT ;  /* 0x000000040e00780c */ /* 0x000fe20003f82270 */
        /* <DEDUP_REMOVED lines=8> */
[----:B------:R-:W-:-:S02]  /*0d60*/  @P5 IMAD.MOV.U32 R10, RZ, RZ, R19 ;  /* 0x000000ffff0a5224 */ /* 0x000fc400078e0013 */
[--C-:B------:R-:W-:Y:S02]  /*0d70*/  @P5 IMAD.MOV.U32 R0, RZ, RZ, R21.reuse ;  /* 0x000000ffff005224 */ /* 0x100fe400078e0015 */
[----:B------:R-:W-:Y:S01]  /*0d80*/  @P4 IMAD.MOV.U32 R10, RZ, RZ, R21 ;  /* 0x000000ffff0a4224 */ /* 0x000fe200078e0015 */
[----:B------:R-:W-:Y:S06]  /*0d90*/  @!P6 BRA `(.L_x_15) ;  /* 0x00000000002ce947 */ /* 0x000fec0003800000 */
[----:B------:R-:W-:Y:S01]  /*0da0*/  @P2 IMAD.MOV.U32 R13, RZ, RZ, R6 ;  /* 0x000000ffff0d2224 */ /* 0x000fe200078e0006 */
[----:B------:R-:W-:Y:S01]  /*0db0*/  @P1 MOV R13, R11 ;  /* 0x0000000b000d1202 */ /* 0x000fe20000000f00 */
[----:B------:R-:W-:Y:S01]  /*0dc0*/  @P0 IMAD.MOV.U32 R13, RZ, RZ, R16 ;  /* 0x000000ffff0d0224 */ /* 0x000fe200078e0010 */
[----:B------:R-:W-:Y:S01]  /*0dd0*/  ISETP.EQ.AND P0, PT, R14, 0x8, PT ;  /* 0x000000080e00780c */ /* 0x000fe20003f02270 */
[----:B------:R-:W-:Y:S01]  /*0de0*/  @P3 IMAD.MOV.U32 R13, RZ, RZ, R17 ;  /* 0x000000ffff0d3224 */ /* 0x000fe200078e0011 */
[----:B------:R-:W-:Y:S01]  /*0df0*/  LOP3.LUT R15, R12, 0x1f, RZ, 0xc0, !PT ;  /* 0x0000001f0c0f7812 */ /* 0x000fe200078ec0ff */
[----:B------:R-:W-:Y:S02]  /*0e00*/  @P5 IMAD.MOV.U32 R13, RZ, RZ, R18 ;  /* 0x000000ffff0d5224 */ /* 0x000fe400078e0012 */
[----:B------:R-:W-:Y:S01]  /*0e10*/  @P4 IMAD.MOV.U32 R13, RZ, RZ, R19 ;  /* 0x000000ffff0d4224 */ /* 0x000fe200078e0013 */
[----:B------:R-:W-:-:S07]  /*0e20*/  SHF.L.W.U32.HI R0, R10, R15, R0 ;  /* 0x0000000f0a007219 */ /* 0x000fce0000010e00 */
[----:B------:R-:W-:-:S05]  /*0e30*/  @P0 IMAD.MOV.U32 R13, RZ, RZ, R21 ;  /* 0x000000ffff0d0224 */ /* 0x000fca00078e0015 */
[----:B------:R-:W-:-:S07]  /*0e40*/  SHF.L.W.U32.HI R10, R13, R15, R10 ;  /* 0x0000000f0d0a7219 */ /* 0x000fce0000010e0a */
.L_x_15:
[----:B------:R-:W-:Y:S05]  /*0e50*/  BSYNC.RECONVERGENT B1 ;  /* 0x0000000000017941 */ /* 0x000fea0003800200 */
.L_x_14:
        /* <DEDUP_REMOVED lines=18> */
.L_x_12:
[----:B------:R-:W-:Y:S05]  /*0f80*/  BSYNC.RECONVERGENT B0 ;  /* 0x0000000000007941 */ /* 0x000fea0003800200 */
.L_x_11:
[C---:B-----5:R-:W-:Y:S01]  /*0f90*/  FMUL R22, R5.reuse, 0.63661974668502807617 ;  /* 0x3f22f98305167820 */ /* 0x060fe20000400000 */
[----:B------:R-:W-:Y:S01]  /*0fa0*/  FMUL R13, R12, R12 ;  /* 0x0000000c0c0d7220 */ /* 0x000fe20000400000 */
[----:B------:R-:W-:Y:S01]  /*0fb0*/  LOP3.LUT R0, R10, 0x1, RZ, 0xc0, !PT ;  /* 0x000000010a007812 */ /* 0x000fe200078ec0ff */
[----:B------:R-:W-:Y:S01]  /*0fc0*/  IMAD.MOV.U32 R8, RZ, RZ, 0x3d2aaabb ;  /* 0x3d2aaabbff087424 */ /* 0x000fe200078e00ff */
[----:B------:R-:W-:Y:S01]  /*0fd0*/  FSETP.GE.AND P1, PT, |R5|, 105615, PT ;  /* 0x47ce47800500780b */ /* 0x000fe20003f26200 */
[----:B------:R-:W-:Y:S01]  /*0fe0*/  FFMA R14, R13, R9, -0.0013887860113754868507 ;  /* 0xbab607ed0d0e7423 */ /* 0x000fe20000000009 */
[----:B------:R-:W0:Y:S01]  /*0ff0*/  F2I.NTZ R22, R22 ;  /* 0x0000001600167305 */ /* 0x000e220000203100 */
[----:B------:R-:W-:Y:S01]  /*1000*/  ISETP.NE.U32.AND P0, PT, R0, 0x1, PT ;  /* 0x000000010000780c */ /* 0x000fe20003f05070 */
[----:B------:R-:W-:Y:S01]  /*1010*/  IMAD.MOV.U32 R9, RZ, RZ, 0x3effffff ;  /* 0x3effffffff097424 */ /* 0x000fe200078e00ff */
[----:B------:R-:W-:Y:S02]  /*1020*/  BSSY.RECONVERGENT B0, `(.L_x_16) ;  /* 0x0000072000007945 */ /* 0x000fe40003800200 */
[----:B------:R-:W-:-:S02]  /*1030*/  FSEL R14, R14, -0.00019574658654164522886, !P0 ;  /* 0xb94d41530e0e7808 */ /* 0x000fc40004000000 */
[----:B------:R-:W-:Y:S02]  /*1040*/  FSEL R0, R8, 0.0083327032625675201416, !P0 ;  /* 0x3c0885e408007808 */ /* 0x000fe40004000000 */
[----:B------:R-:W-:-:S03]  /*1050*/  FSEL R20, -R9, -0.16666662693023681641, !P0 ;  /* 0xbe2aaaa809147808 */ /* 0x000fc60004000100 */
[C---:B------:R-:W-:Y:S01]  /*1060*/  FFMA R14, R13.reuse, R14, R0 ;  /* 0x0000000e0d0e7223 */ /* 0x040fe20000000000 */
[----:B------:R-:W-:Y:S02]  /*1070*/  FSEL R0, R12, 1, P0 ;  /* 0x3f8000000c007808 */ /* 0x000fe40000000000 */
[----:B0-----:R-:W-:Y:S01]  /*1080*/  I2FP.F32.S32 R24, R22 ;  /* 0x0000001600187245 */ /* 0x001fe20000201400 */
[C---:B------:R-:W-:Y:S01]  /*1090*/  FFMA R14, R13.reuse, R14, R20 ;  /* 0x0000000e0d0e7223 */ /* 0x040fe20000000014 */
[----:B------:R-:W-:Y:S01]  /*10a0*/  LOP3.LUT P0, RZ, R10, 0x2, RZ, 0xc0, !PT ;  /* 0x000000020aff7812 */ /* 0x000fe2000780c0ff */
[----:B------:R-:W-:Y:S01]  /*10b0*/  FFMA R13, R13, R0, RZ ;  /* 0x000000000d0d7223 */ /* 0x000fe200000000ff */
[----:B------:R-:W-:Y:S02]  /*10c0*/  IMAD.MOV.U32 R20, RZ, RZ, R22 ;  /* 0x000000ffff147224 */ /* 0x000fe400078e0016 */
[----:B------:R-:W-:Y:S01]  /*10d0*/  FFMA R15, R24, -1.5707962512969970703, R5 ;  /* 0xbfc90fda180f7823 */ /* 0x000fe20000000005 */
[----:B------:R-:W-:Y:S01]  /*10e0*/  FFMA R10, R13, R14, R0 ;  /* 0x0000000e0d0a7223 */ /* 0x000fe20000000000 */
[----:B------:R-:W-:-:S02]  /*10f0*/  P2R R0, PR, RZ, 0x2 ;  /* 0x00000002ff007803 */ /* 0x000fc40000000000 */
[----:B------:R-:W-:-:S04]  /*1100*/  FFMA R15, R24, -7.5497894158615963534e-08, R15 ;  /* 0xb3a22168180f7823 */ /* 0x000fc8000000000f */
[----:B------:R-:W-:Y:S01]  /*1110*/  FFMA R21, R24, -5.3903029534742383927e-15, R15 ;  /* 0xa7c234c518157823 */ /* 0x000fe2000000000f */
[----:B------:R-:W-:-:S03]  /*1120*/  @P0 FADD R10, RZ, -R10 ;  /* 0x8000000aff0a0221 */ /* 0x000fc60000000000 */
[----:B------:R-:W-:Y:S01]  /*1130*/  IMAD.MOV.U32 R0, RZ, RZ, R21 ;  /* 0x000000ffff007224 */ /* 0x000fe200078e0015 */
[----:B------:R-:W-:Y:S06]  /*1140*/  @!P1 BRA `(.L_x_17) ;  /* 0x00000004007c9947 */ /* 0x000fec0003800000 */
[----:B------:R-:W-:-:S13]  /*1150*/  FSETP.NEU.AND P0, PT, |R5|, +INF , PT ;  /* 0x7f8000000500780b */ /* 0x000fda0003f0d200 */
[----:B------:R-:W-:Y:S01]  /*1160*/  @!P0 FMUL R0, RZ, R5 ;  /* 0x00000005ff008220 */ /* 0x000fe20000400000 */
[----:B------:R-:W-:Y:S01]  /*1170*/  @!P0 IMAD.MOV.U32 R22, RZ, RZ, RZ ;  /* 0x000000ffff168224 */ /* 0x000fe200078e00ff */
[----:B------:R-:W-:Y:S06]  /*1180*/  @!P0 BRA `(.L_x_17) ;  /* 0x00000004006c8947 */ /* 0x000fec0003800000 */
[----:B------:R-:W-:Y:S01]  /*1190*/  IMAD.SHL.U32 R0, R5, 0x100, RZ ;  /* 0x0000010005007824 */ /* 0x000fe200078e00ff */
[----:B------:R-:W-:Y:S01]  /*11a0*/  CS2R R22, SRZ ;  /* 0x0000000000167805 */ /* 0x000fe2000001ff00 */
[----:B------:R-:W0:Y:S03]  /*11b0*/  LDCU.64 UR8, c[0x4][URZ] ;  /* 0x01000000ff0877ac */ /* 0x000e260008000a00 */
[----:B------:R-:W-:Y:S01]  /*11c0*/  LOP3.LUT R0, R0, 0x80000000, RZ, 0xfc, !PT ;  /* 0x8000000000007812 */ /* 0x000fe200078efcff */
[----:B------:R-:W-:Y:S01]  /*11d0*/  UMOV UR5, URZ ;  /* 0x000000ff00057c82 */ /* 0x000fe20008000000 */
[----:B------:R-:W-:-:S05]  /*11e0*/  UMOV UR4, URZ ;  /* 0x000000ff00047c82 */ /* 0x000fca0008000000 */
.L_x_18:
[----:B0-----:R-:W-:Y:S01]  /*11f0*/  IMAD.U32 R13, RZ, RZ, UR9 ;  /* 0x00000009ff0d7e24 */ /* 0x001fe2000f8e00ff */
[----:B------:R-:W-:-:S05]  /*1200*/  MOV R12, UR8 ;  /* 0x00000008000c7c02 */ /* 0x000fca0008000f00 */
        /* <DEDUP_REMOVED lines=38> */
[----:B------:R-:W-:Y:S01]  /*1470*/  @P4 IMAD.MOV.U32 R0, RZ, RZ, R11 ;  /* 0x000000ffff004224 */ /* 0x000fe200078e000b */
[----:B------:R-:W-:Y:S01]  /*1480*/  ISETP.EQ.AND P4, PT, R22, RZ, PT ;  /* 0x000000ff1600720c */ /* 0x000fe20003f82270 */
[--C-:B------:R-:W-:Y:S01]  /*1490*/  @P0 IMAD.MOV.U32 R0, RZ, RZ, R16.reuse ;  /* 0x000000ffff000224 */ /* 0x100fe200078e0010 */
[----:B------:R-:W-:Y:S01]  /*14a0*/  @P0 MOV R13, R11 ;  /* 0x0000000b000d0202 */ /* 0x000fe20000000f00 */
[----:B------:R-:W-:Y:S02]  /*14b0*/  @P1 IMAD.MOV.U32 R13, RZ, RZ, R16 ;  /* 0x000000ffff0d1224 */ /* 0x000fe400078e0010 */
[----:B------:R-:W-:-:S02]  /*14c0*/  @P2 IMAD.MOV.U32 R13, RZ, RZ, R17 ;  /* 0x000000ffff0d2224 */ /* 0x000fc400078e0011 */
[----:B------:R-:W-:Y:S02]  /*14d0*/  @P1 IMAD.MOV.U32 R0, RZ, RZ, R17 ;  /* 0x000000ffff001224 */ /* 0x000fe400078e0011 */
[--C-:B------:R-:W-:Y:S02]  /*14e0*/  @P3 IMAD.MOV.U32 R13, RZ, RZ, R18.reuse ;  /* 0x000000ffff0d3224 */ /* 0x100fe400078e0012 */
[----:B------:R-:W-:Y:S02]  /*14f0*/  @P2 IMAD.MOV.U32 R0, RZ, RZ, R18 ;  /* 0x000000ffff002224 */ /* 0x000fe400078e0012 */
[----:B------:R-:W-:Y:S02]  /*1500*/  @P4 IMAD.MOV.U32 R13, RZ, RZ, R19 ;  /* 0x000000ffff0d4224 */ /* 0x000fe400078e0013 */
[----:B------:R-:W-:Y:S02]  /*1510*/  @P5 IMAD.MOV.U32 R13, RZ, RZ, R23 ;  /* 0x000000ffff0d5224 */ /* 0x000fe400078e0017 */
[----:B------:R-:W-:-:S02]  /*1520*/  @P3 IMAD.MOV.U32 R0, RZ, RZ, R19 ;  /* 0x000000ffff003224 */ /* 0x000fc400078e0013 */
[----:B------:R-:W-:Y:S02]  /*1530*/  @P4 IMAD.MOV.U32 R0, RZ, RZ, R23 ;  /* 0x000000ffff004224 */ /* 0x000fe400078e0017 */
[----:B------:R-:W-:Y:S01]  /*1540*/  IMAD.MOV.U32 R14, RZ, RZ, R13 ;  /* 0x000000ffff0e7224 */ /* 0x000fe200078e000d */
[----:B------:R-:W-:Y:S06]  /*1550*/  @!P6 BRA `(.L_x_20) ;  /* 0x00000000002ce947 */ /* 0x000fec0003800000 */
[----:B------:R-:W-:Y:S01]  /*1560*/  @P0 IMAD.MOV.U32 R15, RZ, RZ, R6 ;  /* 0x000000ffff0f0224 */ /* 0x000fe200078e0006 */
[----:B------:R-:W-:Y:S01]  /*1570*/  ISETP.EQ.AND P0, PT, R22, 0x8, PT ;  /* 0x000000081600780c */ /* 0x000fe20003f02270 */
[----:B------:R-:W-:Y:S01]  /*1580*/  @P1 IMAD.MOV.U32 R15, RZ, RZ, R11 ;  /* 0x000000ffff0f1224 */ /* 0x000fe200078e000b */
[----:B------:R-:W-:Y:S01]  /*1590*/  @P2 MOV R15, R16 ;  /* 0x00000010000f2202 */ /* 0x000fe20000000f00 */
[----:B------:R-:W-:Y:S01]  /*15a0*/  @P3 IMAD.MOV.U32 R15, RZ, RZ, R17 ;  /* 0x000000ffff0f3224 */ /* 0x000fe200078e0011 */
[----:B------:R-:W-:Y:S01]  /*15b0*/  LOP3.LUT R13, R12, 0x1f, RZ, 0xc0, !PT ;  /* 0x0000001f0c0d7812 */ /* 0x000fe200078ec0ff */
[----:B------:R-:W-:Y:S02]  /*15c0*/  @P4 IMAD.MOV.U32 R15, RZ, RZ, R18 ;  /* 0x000000ffff0f4224 */ /* 0x000fe400078e0012 */
[----:B------:R-:W-:Y:S01]  /*15d0*/  @P5 IMAD.MOV.U32 R15, RZ, RZ, R19 ;  /* 0x000000ffff0f5224 */ /* 0x000fe200078e0013 */
[----:B------:R-:W-:-:S05]  /*15e0*/  SHF.L.W.U32.HI R0, R14, R13, R0 ;  /* 0x0000000d0e007219 */ /* 0x000fca0000010e00 */
[----:B------:R-:W-:-:S05]  /*15f0*/  @P0 IMAD.MOV.U32 R15, RZ, RZ, R23 ;  /* 0x000000ffff0f0224 */ /* 0x000fca00078e0017 */
[----:B------:R-:W-:-:S07]  /*1600*/  SHF.L.W.U32.HI R14, R15, R13, R14 ;  /* 0x0000000d0f0e7219 */ /* 0x000fce0000010e0e */
.L_x_20:
[----:B------:R-:W-:Y:S05]  /*1610*/  BSYNC.RECONVERGENT B1 ;  /* 0x0000000000017941 */ /* 0x000fea0003800200 */
.L_x_19:
        /* <DEDUP_REMOVED lines=18> */
.L_x_17:
[----:B------:R-:W-:Y:S05]  /*1740*/  BSYNC.RECONVERGENT B0 ;  /* 0x0000000000007941 */ /* 0x000fea0003800200 */
.L_x_16:
        /* <DEDUP_REMOVED lines=31> */
.L_x_23:
[----:B0-----:R-:W-:Y:S01]  /*1940*/  MOV R12, UR8 ;  /* 0x00000008000c7c02 */ /* 0x001fe20008000f00 */
        /* <DEDUP_REMOVED lines=36> */
[--C-:B------:R-:W-:Y:S01]  /*1b90*/  @P3 IMAD.MOV.U32 R0, RZ, RZ, R6.reuse ;  /* 0x000000ffff003224 */ /* 0x100fe200078e0006 */
[C---:B------:R-:W-:Y:S01]  /*1ba0*/  ISETP.EQ.AND P3, PT, R14.reuse, -0x4, PT ;  /* 0xfffffffc0e00780c */ /* 0x040fe20003f62270 */
[----:B------:R-:W-:Y:S02]  /*1bb0*/  @P4 IMAD.MOV.U32 R12, RZ, RZ, R6 ;  /* 0x000000ffff0c4224 */ /* 0x000fe400078e0006 */
[----:B------:R-:W-:Y:S01]  /*1bc0*/  @P4 IMAD.MOV.U32 R0, RZ, RZ, R11 ;  /* 0x000000ffff004224 */ /* 0x000fe200078e000b */
[----:B------:R-:W-:Y:S01]  /*1bd0*/  ISETP.EQ.AND P4, PT, R14, 0x4, PT ;  /* 0x000000040e00780c */ /* 0x000fe20003f82270 */
[--C-:B------:R-:W-:Y:S01]  /*1be0*/  @P2 IMAD.MOV.U32 R0, RZ, RZ, R16.reuse ;  /* 0x000000ffff002224 */ /* 0x100fe200078e0010 */
[----:B------:R-:W-:Y:S01]  /*1bf0*/  @P2 MOV R12, R11 ;  /* 0x0000000b000c2202 */ /* 0x000fe20000000f00 */
[----:B------:R-:W-:Y:S02]  /*1c00*/  @P1 IMAD.MOV.U32 R12, RZ, RZ, R16 ;  /* 0x000000ffff0c1224 */ /* 0x000fe400078e0010 */
[----:B------:R-:W-:-:S02]  /*1c10*/  @P1 IMAD.MOV.U32 R0, RZ, RZ, R17 ;  /* 0x000000ffff001224 */ /* 0x000fc400078e0011 */
[----:B------:R-:W-:Y:S02]  /*1c20*/  @P0 IMAD.MOV.U32 R12, RZ, RZ, R17 ;  /* 0x000000ffff0c0224 */ /* 0x000fe400078e0011 */
[--C-:B------:R-:W-:Y:S02]  /*1c30*/  @P0 IMAD.MOV.U32 R0, RZ, RZ, R18.reuse ;  /* 0x000000ffff000224 */ /* 0x100fe400078e0012 */
[----:B------:R-:W-:Y:S02]  /*1c40*/  @P3 IMAD.MOV.U32 R12, RZ, RZ, R18 ;  /* 0x000000ffff0c3224 */ /* 0x000fe400078e0012 */
[--C-:B------:R-:W-:Y:S02]  /*1c50*/  @P3 IMAD.MOV.U32 R0, RZ, RZ, R19.reuse ;  /* 0x000000ffff003224 */ /* 0x100fe400078e0013 */
[----:B------:R-:W-:Y:S02]  /*1c60*/  @P5 IMAD.MOV.U32 R12, RZ, RZ, R19 ;  /* 0x000000ffff0c5224 */ /* 0x000fe400078e0013 */
[----:B------:R-:W-:-:S02]  /*1c70*/  @P5 IMAD.MOV.U32 R0, RZ, RZ, R21 ;  /* 0x000000ffff005224 */ /* 0x000fc400078e0015 */
[----:B------:R-:W-:Y:S01]  /*1c80*/  @P4 IMAD.MOV.U32 R12, RZ, RZ, R21 ;  /* 0x000000ffff0c4224 */ /* 0x000fe200078e0015 */
[----:B------:R-:W-:Y:S06]  /*1c90*/  @!P6 BRA `(.L_x_25) ;  /* 0x000000000028e947 */ /* 0x000fec0003800000 */
[----:B------:R-:W-:Y:S01]  /*1ca0*/  @P1 IMAD.MOV.U32 R6, RZ, RZ, R11 ;  /* 0x000000ffff061224 */ /* 0x000fe200078e000b */
[----:B------:R-:W-:Y:S01]  /*1cb0*/  LOP3.LUT R13, R13, 0x1f, RZ, 0xc0, !PT ;  /* 0x0000001f0d0d7812 */ /* 0x000fe200078ec0ff */
[----:B------:R-:W-:Y:S01]  /*1cc0*/  @P0 IMAD.MOV.U32 R6, RZ, RZ, R16 ;  /* 0x000000ffff060224 */ /* 0x000fe200078e0010 */
[----:B------:R-:W-:Y:S01]  /*1cd0*/  ISETP.EQ.AND P0, PT, R14, 0x8, PT ;  /* 0x000000080e00780c */ /* 0x000fe20003f02270 */
[----:B------:R-:W-:Y:S01]  /*1ce0*/  @P3 IMAD.MOV.U32 R6, RZ, RZ, R17 ;  /* 0x000000ffff063224 */ /* 0x000fe200078e0011 */
[----:B------:R-:W-:Y:S01]  /*1cf0*/  @P5 MOV R6, R18 ;  /* 0x0000001200065202 */ /* 0x000fe20000000f00 */
[----:B------:R-:W-:Y:S01]  /*1d00*/  @P4 IMAD.MOV.U32 R6, RZ, RZ, R19 ;  /* 0x000000ffff064224 */ /* 0x000fe200078e0013 */
[----:B------:R-:W-:-:S09]  /*1d10*/  SHF.L.W.U32.HI R0, R12, R13, R0 ;  /* 0x0000000d0c007219 */ /* 0x000fd20000010e00 */
[----:B------:R-:W-:-:S05]  /*1d20*/  @P0 IMAD.MOV.U32 R6, RZ, RZ, R21 ;  /* 0x000000ffff060224 */ /* 0x000fca00078e0015 */
[----:B------:R-:W-:-:S07]  /*1d30*/  SHF.L.W.U32.HI R12, R6, R13, R12 ;  /* 0x0000000d060c7219 */ /* 0x000fce0000010e0c */
.L_x_25:
[----:B------:R-:W-:Y:S05]  /*1d40*/  BSYNC.RECONVERGENT B1 ;  /* 0x0000000000017941 */ /* 0x000fea0003800200 */
.L_x_24:
        /* <DEDUP_REMOVED lines=9> */
[----:B------:R-:W0:Y:S01]  /*1de0*/  I2F.F64.S64 R12, R14 ;  /* 0x0000000e000c7312 */ /* 0x000e220000301c00 */
[C---:B------:R-:W-:Y:S02]  /*1df0*/  LOP3.LUT R5, R20.reuse, R5, RZ, 0x3c, !PT ;  /* 0x0000000514057212 */ /* 0x040fe400078e3cff */
[----:B------:R-:W-:Y:S02]  /*1e00*/  LEA.HI R20, R20, R0, RZ, 0x1 ;  /* 0x0000000014147211 */ /* 0x000fe400078f08ff */
[----:B------:R-:W-:-:S03]  /*1e10*/  ISETP.GE.AND P0, PT, R5, RZ, PT ;  /* 0x000000ff0500720c */ /* 0x000fc60003f06270 */
[----:B------:R-:W-:-:S04]  /*1e20*/  IMAD.MOV R0, RZ, RZ, -R20 ;  /* 0x000000ffff007224 */ /* 0x000fc800078e0a14 */
[----:B------:R-:W-:Y:S01]  /*1e30*/  @!P1 IMAD.MOV.U32 R20, RZ, RZ, R0 ;  /* 0x000000ffff149224 */ /* 0x000fe200078e0000 */
[----:B0-----:R-:W-:-:S10]  /*1e40*/  DMUL R12, R12, UR4 ;  /* 0x000000040c0c7c28 */ /* 0x001fd40008000000 */
[----:B------:R-:W0:Y:S02]  /*1e50*/  F2F.F32.F64 R12, R12 ;  /* 0x0000000c000c7310 */ /* 0x000e240000301000 */
[----:B0-----:R-:W-:-:S07]  /*1e60*/  FSEL R21, -R12, R12, !P0 ;  /* 0x0000000c0c157208 */ /* 0x001fce0004000100 */
.L_x_22:
[----:B------:R-:W-:Y:S05]  /*1e70*/  BSYNC.RECONVERGENT B0 ;  /* 0x0000000000007941 */ /* 0x000fea0003800200 */
.L_x_21:
[----:B------:R-:W0:Y:S01]  /*1e80*/  LDC.64 R14, c[0x0][0x388] ;  /* 0x0000e200ff0e7b82 */ /* 0x000e220000000a00 */
[----:B------:R-:W-:Y:S02]  /*1e90*/  IMAD R5, R4, 0x3, RZ ;  /* 0x0000000304057824 */ /* 0x000fe400078e02ff */
[----:B------:R-:W-:Y:S01]  /*1ea0*/  FMUL R13, R21, R21 ;  /* 0x00000015150d7220 */ /* 0x000fe20000400000 */
[----:B------:R-:W-:Y:S01]  /*1eb0*/  LOP3.LUT R0, R20, 0x1, RZ, 0xc0, !PT ;  /* 0x0000000114007812 */ /* 0x000fe200078ec0ff */
[----:B------:R-:W1:Y:S03]  /*1ec0*/  LDCU.64 UR4, c[0x0][0x380] ;  /* 0x00007000ff0477ac */ /* 0x000e660008000a00 */
[----:B------:R-:W2:Y:S01]  /*1ed0*/  LDC R11, c[0x0][0x3b4] ;  /* 0x0000ed00ff0b7b82 */ /* 0x000ea20000000800 */
[----:B0-----:R-:W-:-:S05]  /*1ee0*/  IMAD.WIDE R14, R5, 0x4, R14 ;  /* 0x00000004050e7825 */ /* 0x001fca00078e020e */
[----:B------:R-:W3:Y:S01]  /*1ef0*/  LDG.E.CONSTANT R12, desc[UR6][R14.64+0x4] ;  /* 0x000004060e0c7981 */ /* 0x000ee2000c1e9900 */
[----:B------:R-:W-:Y:S01]  /*1f00*/  FFMA R23, R13, R23, -0.0013887860113754868507 ;  /* 0xbab607ed0d177423 */ /* 0x000fe20000000017 */
[----:B------:R-:W-:Y:S01]  /*1f10*/  ISETP.NE.U32.AND P0, PT, R0, 0x1, PT ;  /* 0x000000010000780c */ /* 0x000fe20003f05070 */
[----:B------:R-:W-:Y:S01]  /*1f20*/  BSSY.RECONVERGENT B1, `(.L_x_26) ;  /* 0x0000085000017945 */ /* 0x000fe20003800200 */
[----:B------:R-:W5:Y:S02]  /*1f30*/  LDG.E.CONSTANT R5, desc[UR6][R14.64] ;  /* 0x000000060e057981 */ /* 0x000f64000c1e9900 */
[----:B------:R-:W-:Y:S02]  /*1f40*/  FSEL R8, R8, 0.0083327032625675201416, !P0 ;  /* 0x3c0885e408087808 */ /* 0x000fe40004000000 */
[----:B------:R-:W-:Y:S01]  /*1f50*/  FSEL R0, R23, -0.00019574658654164522886, !P0 ;  /* 0xb94d415317007808 */ /* 0x000fe20004000000 */
[----:B------:R0:W5:Y:S01]  /*1f60*/  LDG.E.CONSTANT R6, desc[UR6][R14.64+0x8] ;  /* 0x000008060e067981 */ /* 0x000162000c1e9900 */
[----:B------:R-:W-:Y:S01]  /*1f70*/  FSEL R16, -R9, -0.16666662693023681641, !P0 ;  /* 0xbe2aaaa809107808 */ /* 0x000fe20004000100 */
[-C--:B------:R-:W-:Y:S01]  /*1f80*/  FMUL R10, R10, R22.reuse ;  /* 0x000000160a0a7220 */ /* 0x080fe20000400000 */
[----:B------:R-:W-:Y:S01]  /*1f90*/  FMUL R7, R7, R22 ;  /* 0x0000001607077220 */ /* 0x000fe20000400000 */
[----:B------:R-:W-:Y:S01]  /*1fa0*/  FFMA R8, R13, R0, R8 ;  /* 0x000000000d087223 */ /* 0x000fe20000000008 */
[----:B------:R-:W-:-:S02]  /*1fb0*/  FSEL R0, R21, 1, P0 ;  /* 0x3f80000015007808 */ /* 0x000fc40000000000 */
[----:B------:R-:W-:Y:S01]  /*1fc0*/  LOP3.LUT P0, RZ, R20, 0x2, RZ, 0xc0, !PT ;  /* 0x0000000214ff7812 */ /* 0x000fe2000780c0ff */
[C---:B------:R-:W-:Y:S02]  /*1fd0*/  FFMA R8, R13.reuse, R8, R16 ;  /* 0x000000080d087223 */ /* 0x040fe40000000010 */
[----:B------:R-:W-:Y:S01]  /*1fe0*/  FFMA R13, R13, R0, RZ ;  /* 0x000000000d0d7223 */ /* 0x000fe200000000ff */
[----:B0-----:R-:W-:-:S03]  /*1ff0*/  IMAD.MOV.U32 R15, RZ, RZ, RZ ;  /* 0x000000ffff0f7224 */ /* 0x001fc600078e00ff */
[----:B------:R-:W-:-:S06]  /*2000*/  FFMA R0, R13, R8, R0 ;  /* 0x000000080d007223 */ /* 0x000fcc0000000000 */
[----:B------:R-:W-:Y:S01]  /*2010*/  @P0 FADD R0, RZ, -R0 ;  /* 0x80000000ff000221 */ /* 0x000fe20000000000 */
[----:B-123--:R-:W-:-:S07]  /*2020*/  FADD R9, R12, 1.6000000238418579102 ;  /* 0x3fcccccd0c097421 */ /* 0x00efce0000000000 */
.L_x_36:
[----:B------:R-:W-:Y:S01]  /*2030*/  I2FP.F32.U32 R13, R15 ;  /* 0x0000000f000d7245 */ /* 0x000fe20000201000 */
[----:B------:R-:W-:Y:S01]  /*2040*/  IMAD.MOV.U32 R8, RZ, RZ, 0x3e000000 ;  /* 0x3e000000ff087424 */ /* 0x000fe200078e00ff */
[----:B------:R-:W-:Y:S03]  /*2050*/  BSSY.RELIABLE B0, `(.L_x_27) ;  /* 0x0000019000007945 */ /* 0x000fe60003800100 */
[----:B------:R-:W-:-:S04]  /*2060*/  FFMA R13, R13, R8, 0.10000000149011611938 ;  /* 0x3dcccccd0d0d7423 */ /* 0x000fc80000000008 */
[-C--:B------:R-:W-:Y:S01]  /*2070*/  FFMA R14, R0, R13.reuse, R9 ;  /* 0x0000000d000e7223 */ /* 0x080fe20000000009 */
[-C--:B-----5:R-:W-:Y:S01]  /*2080*/  FFMA R12, R10, R13.reuse, R5 ;  /* 0x0000000d0a0c7223 */ /* 0x0a0fe20000000005 */
[----:B------:R-:W-:-:S03]  /*2090*/  FFMA R13, R7, R13, R6 ;  /* 0x0000000d070d7223 */ /* 0x000fc60000000006 */
[----:B------:R-:W0:Y:S08]  /*20a0*/  F2I.FLOOR.NTZ R16, R12 ;  /* 0x0000000c00107305 */ /* 0x000e300000207100 */
[----:B------:R-:W1:Y:S01]  /*20b0*/  F2I.FLOOR.NTZ R14, R14 ;  /* 0x0000000e000e7305 */ /* 0x000e620000207100 */
[----:B0-----:R-:W-:-:S07]  /*20c0*/  ISETP.GE.AND P0, PT, R16, R11, PT ;  /* 0x0000000b1000720c */ /* 0x001fce0003f06270 */
[----:B------:R-:W0:Y:S01]  /*20d0*/  F2I.FLOOR.NTZ R18, R13 ;  /* 0x0000000d00127305 */ /* 0x000e220000207100 */
[----:B------:R-:W-:Y:S02]  /*20e0*/  ISETP.GT.AND P0, PT, R16, -0x1, !P0 ;  /* 0xffffffff1000780c */ /* 0x000fe40004704270 */
[----:B-1----:R-:W-:-:S04]  /*20f0*/  ISETP.GE.AND P1, PT, R14, R11, PT ;  /* 0x0000000b0e00720c */ /* 0x002fc80003f26270 */
[----:B------:R-:W-:Y:S02]  /*2100*/  ISETP.GT.AND P1, PT, R14, -0x1, !P1 ;  /* 0xffffffff0e00780c */ /* 0x000fe40004f24270 */
[----:B0-----:R-:W-:-:S04]  /*2110*/  ISETP.GE.AND P2, PT, R18, R11, PT ;  /* 0x0000000b1200720c */ /* 0x001fc80003f46270 */
[----:B------:R-:W-:-:S04]  /*2120*/  ISETP.GT.AND P2, PT, R18, -0x1, !P2 ;  /* 0xffffffff1200780c */ /* 0x000fc80005744270 */
[----:B------:R-:W-:-:S13]  /*2130*/  PLOP3.LUT P0, PT, P2, P0, P1, 0x80, 0x0 ;  /* 0x000000000000781c */ /* 0x000fda0001701010 */
[----:B------:R-:W-:Y:S05]  /*2140*/  @!P0 BRA `(.L_x_28) ;  /* 0x0000000000248947 */ /* 0x000fea0003800000 */
[----:B------:R-:W-:-:S04]  /*2150*/  IMAD R12, R4, R11, R14 ;  /* 0x0000000b040c7224 */ /* 0x000fc800078e020e */
[----:B------:R-:W-:-:S04]  /*2160*/  IMAD R12, R12, R11, R16 ;  /* 0x0000000b0c0c7224 */ /* 0x000fc800078e0210 */
[----:B------:R-:W-:-:S05]  /*2170*/  IMAD R13, R12, R11, R18 ;  /* 0x0000000b0c0d7224 */ /* 0x000fca00078e0212 */
[----:B------:R-:W-:-:S04]  /*2180*/  IADD3 R12, P0, PT, R13, UR4, RZ ;  /* 0x000000040d0c7c10 */ /* 0x000fc8000ff1e0ff */
[----:B------:R-:W-:-:S05]  /*2190*/  LEA.HI.X.SX32 R13, R13, UR5, 0x1, P0 ;  /* 0x000000050d0d7c11 */ /* 0x000fca00080f0eff */
[----:B------:R-:W2:Y:S02]  /*21a0*/  LDG.E.S8 R14, desc[UR6][R12.64] ;  /* 0x000000060c0e7981 */ /* 0x000ea4000c1e1300 */
[----:B--2---:R-:W-:-:S13]  /*21b0*/  ISETP.GE.AND P0, PT, R14, RZ, PT ;  /* 0x000000ff0e00720c */ /* 0x004fda0003f06270 */
[----:B------:R-:W-:Y:S05]  /*21c0*/  @P0 BREAK.RELIABLE B0 ;  /* 0x0000000000000942 */ /* 0x000fea0003800100 */
[----:B------:R-:W-:Y:S05]  /*21d0*/  @P0 BRA `(.L_x_29) ;  /* 0x0000000400640947 */ /* 0x000fea0003800000 */
.L_x_28:
[----:B------:R-:W-:Y:S05]  /*21e0*/  BSYNC.RELIABLE B0 ;  /* 0x0000000000007941 */ /* 0x000fea0003800100 */
.L_x_27:
[----:B------:R-:W-:Y:S01]  /*21f0*/  VIADD R12, R15, 0x1 ;  /* 0x000000010f0c7836 */ /* 0x000fe20000000000 */
[----:B------:R-:W-:Y:S04]  /*2200*/  BSSY.RELIABLE B2, `(.L_x_30) ;  /* 0x000001a000027945 */ /* 0x000fe80003800100 */
[----:B------:R-:W-:-:S05]  /*2210*/  I2FP.F32.U32 R13, R12 ;  /* 0x0000000c000d7245 */ /* 0x000fca0000201000 */
[----:B------:R-:W-:-:S04]  /*2220*/  FFMA R13, R13, R8, 0.10000000149011611938 ;  /* 0x3dcccccd0d0d7423 */ /* 0x000fc80000000008 */
[-C--:B------:R-:W-:Y:S01]  /*2230*/  FFMA R14, R0, R13.reuse, R9 ;  /* 0x0000000d000e7223 */ /* 0x080fe20000000009 */
[-C--:B------:R-:W-:Y:S01]  /*2240*/  FFMA R12, R10, R13.reuse, R5 ;  /* 0x0000000d0a0c7223 */ /* 0x080fe20000000005 */
        /* <DEDUP_REMOVED lines=18> */
[----:B--2---:R-:W-:-:S13]  /*2370*/  ISETP.GT.AND P0, PT, R14, -0x1, PT ;  /* 0xffffffff0e00780c */ /* 0x004fda0003f04270 */
[----:B------:R-:W-:Y:S05]  /*2380*/  @P0 BREAK.RELIABLE B2 ;  /* 0x0000000000020942 */ /* 0x000fea0003800100 */
[----:B------:R-:W-:Y:S05]  /*2390*/  @P0 BRA `(.L_x_29) ;  /* 0x0000000000f40947 */ /* 0x000fea0003800000 */
.L_x_31:
[----:B------:R-:W-:Y:S05]  /*23a0*/  BSYNC.RELIABLE B2 ;  /* 0x0000000000027941 */ /* 0x000fea0003800100 */
.L_x_30:
        /* <DEDUP_REMOVED lines=27> */
.L_x_33:
[----:B------:R-:W-:Y:S05]  /*2560*/  BSYNC.RELIABLE B2 ;  /* 0x0000000000027941 */ /* 0x000fea0003800100 */
.L_x_32:
        /* <DEDUP_REMOVED lines=27> */
.L_x_35:
[----:B------:R-:W-:Y:S05]  /*2720*/  BSYNC.RELIABLE B2 ;  /* 0x0000000000027941 */ /* 0x000fea0003800100 */
.L_x_34:
[----:B------:R-:W-:-:S05]  /*2730*/  VIADD R15, R15, 0x4 ;  /* 0x000000040f0f7836 */ /* 0x000fca0000000000 */
[----:B------:R-:W-:-:S13]  /*2740*/  ISETP.NE.AND P0, PT, R15, 0x20, PT ;  /* 0x000000200f00780c */ /* 0x000fda0003f05270 */
[----:B------:R-:W-:Y:S05]  /*2750*/  @P0 BRA `(.L_x_36) ;  /* 0xfffffff800340947 */ /* 0x000fea000383ffff */
[----:B------:R-:W-:Y:S05]  /*2760*/  EXIT ;  /* 0x000000000000794d */ /* 0x000fea0003800000 */
.L_x_29:
[----:B------:R-:W-:Y:S05]  /*2770*/  BSYNC.RECONVERGENT B1 ;  /* 0x0000000000017941 */ /* 0x000fea0003800200 */
.L_x_26:
[----:B------:R-:W0:Y:S01]  /*2780*/  LDC.U8 R0, c[0x0][0x3b8] ;  /* 0x0000ee00ff007b82 */ /* 0x000e220000000000 */
[----:B------:R-:W-:Y:S01]  /*2790*/  PRMT R5, R14, 0x9910, RZ ;  /* 0x000099100e057816 */ /* 0x000fe200000000ff */
[----:B------:R-:W-:Y:S01]  /*27a0*/  IMAD.MOV.U32 R6, RZ, RZ, 0xff ;  /* 0x000000ffff067424 */ /* 0x000fe200078e00ff */
[----:B0-----:R-:W-:-:S04]  /*27b0*/  PRMT R0, R0, 0x8880, RZ ;  /* 0x0000888000007816 */ /* 0x001fc800000000ff */
[----:B------:R-:W-:-:S04]  /*27c0*/  ISETP.NE.AND P0, PT, R5, R0, PT ;  /* 0x000000000500720c */ /* 0x000fc80003f05270 */
[----:B------:R-:W-:-:S13]  /*27d0*/  ISETP.GT.AND P0, PT, R0, -0x1, P0 ;  /* 0xffffffff0000780c */ /* 0x000fda0000704270 */
[----:B------:R-:W0:Y:S02]  /*27e0*/  @!P0 LDC R5, c[0x0][0x3bc] ;  /* 0x0000ef00ff058b82 */ /* 0x000e240000000800 */
[----:B0-----:R-:W-:Y:S04]  /*27f0*/  @!P0 STG.E desc[UR6][R2.64], R5 ;  /* 0x0000000502008986 */ /* 0x001fe8000c101906 */
[----:B------:R-:W-:Y:S01]  /*2800*/  STG.E.U8 desc[UR6][R12.64], R6 ;  /* 0x000000060c007986 */ /* 0x000fe2000c101106 */
[----:B------:R-:W-:Y:S05]  /*2810*/  EXIT ;  /* 0x000000000000794d */ /* 0x000fea0003800000 */
.L_x_37:
        /* <DEDUP_REMOVED lines=14> */
.L_x_124:


//--------------------- .text._Z14physics_kernelPfS_S_S_PbPKfS2_S2_S2_PKbiiffff --------------------------
	.section	.text._Z14physics_kernelPfS_S_S_PbPKfS2_S2_S2_PKbiiffff,"ax",@progbits
	.align	128
        .global         _Z14physics_kernelPfS_S_S_PbPKfS2_S2_S2_PKbiiffff
        .type           _Z14physics_kernelPfS_S_S_PbPKfS2_S2_S2_PKbiiffff,@function
        .size           _Z14physics_kernelPfS_S_S_PbPKfS2_S2_S2_PKbiiffff,(.L_x_125 - _Z14physics_kernelPfS_S_S_PbPKfS2_S2_S2_PKbiiffff)
        .other          _Z14physics_kernelPfS_S_S_PbPKfS2_S2_S2_PKbiiffff,@"STO_CUDA_ENTRY STV_DEFAULT"
_Z14physics_kernelPfS_S_S_PbPKfS2_S2_S2_PKbiiffff:
.text._Z14physics_kernelPfS_S_S_PbPKfS2_S2_S2_PKbiiffff:
        /* <DEDUP_REMOVED lines=8> */
[----:B------:R-:W0:Y:S01]  /*0080*/  LDC.64 R4, c[0x0][0x3b8] ;  /* 0x0000ee00ff047b82 */ /* 0x000e220000000a00 */
[----:B------:R-:W1:Y:S07]  /*0090*/  LDCU.64 UR6, c[0x0][0x358] ;  /* 0x00006b00ff0677ac */ /* 0x000e6e0008000a00 */
[----:B------:R-:W2:Y:S08]  /*00a0*/  LDC.64 R8, c[0x0][0x390] ;  /* 0x0000e400ff087b82 */ /* 0x000eb00000000a00 */
[----:B------:R-:W3:Y:S01]  /*00b0*/  LDC.64 R12, c[0x0][0x3c0] ;  /* 0x0000f000ff0c7b82 */ /* 0x000ee20000000a00 */
[----:B0-----:R-:W-:-:S07]  /*00c0*/  IMAD.WIDE R4, R6, 0x4, R4 ;  /* 0x0000000406047825 */ /* 0x001fce00078e0204 */
[----:B------:R-:W0:Y:S01]  /*00d0*/  LDC.64 R10, c[0x0][0x398] ;  /* 0x0000e600ff0a7b82 */ /* 0x000e220000000a00 */
[----:B-1----:R-:W4:Y:S01]  /*00e0*/  LDG.E.CONSTANT R2, desc[UR6][R4.64] ;  /* 0x0000000604027981 */ /* 0x002f22000c1e9900 */
[----:B--2---:R-:W-:-:S05]  /*00f0*/  IMAD.WIDE R8, R6, 0x4, R8 ;  /* 0x0000000406087825 */ /* 0x004fca00078e0208 */
[----:B------:R-:W4:Y:S01]  /*0100*/  LDG.E R3, desc[UR6][R8.64] ;  /* 0x0000000608037981 */ /* 0x000f22000c1e1900 */
[----:B---3--:R-:W-:-:S06]  /*0110*/  IMAD.WIDE R12, R6, 0x4, R12 ;  /* 0x00000004060c7825 */ /* 0x008fcc00078e020c */
[----:B------:R-:W2:Y:S01]  /*0120*/  LDG.E.CONSTANT R12, desc[UR6][R12.64] ;  /* 0x000000060c0c7981 */ /* 0x000ea2000c1e9900 */
[----:B0-----:R-:W-:-:S04]  /*0130*/  IMAD.WIDE R10, R6, 0x4, R10 ;  /* 0x00000004060a7825 */ /* 0x001fc800078e020a */
[----:B----4-:R-:W-:-:S05]  /*0140*/  FADD R2, R2, R3 ;  /* 0x0000000302027221 */ /* 0x010fca0000000000 */
[----:B------:R0:W-:Y:S04]  /*0150*/  STG.E desc[UR6][R8.64], R2 ;  /* 0x0000000208007986 */ /* 0x0001e8000c101906 */
[----:B------:R-:W2:Y:S01]  /*0160*/  LDG.E R3, desc[UR6][R10.64] ;  /* 0x000000060a037981 */ /* 0x000ea2000c1e1900 */
[----:B------:R-:W-:-:S06]  /*0170*/  FMUL R0, R2, 0.63661974668502807617 ;  /* 0x3f22f98302007820 */ /* 0x000fcc0000400000 */
[----:B------:R-:W1:Y:S01]  /*0180*/  F2I.NTZ R0, R0 ;  /* 0x0000000000007305 */ /* 0x000e620000203100 */
[----:B------:R-:W-:Y:S02]  /*0190*/  FSETP.GE.AND P0, PT, |R2|, 105615, PT ;  /* 0x47ce47800200780b */ /* 0x000fe40003f06200 */
[----:B-1----:R-:W-:-:S05]  /*01a0*/  I2FP.F32.S32 R5, R0 ;  /* 0x0000000000057245 */ /* 0x002fca0000201400 */
[----:B------:R-:W-:-:S04]  /*01b0*/  FFMA R4, R5, -1.5707962512969970703, R2 ;  /* 0xbfc90fda05047823 */ /* 0x000fc80000000002 */
[C---:B------:R-:W-:Y:S01]  /*01c0*/  FFMA R4, R5.reuse, -7.5497894158615963534e-08, R4 ;  /* 0xb3a2216805047823 */ /* 0x040fe20000000004 */
[----:B------:R-:W-:Y:S03]  /*01d0*/  BSSY.RECONVERGENT B0, `(.L_x_38) ;  /* 0x000006a000007945 */ /* 0x000fe60003800200 */
[----:B0-----:R-:W-:Y:S01]  /*01e0*/  FFMA R8, R5, -5.3903029534742383927e-15, R4 ;  /* 0xa7c234c505087823 */ /* 0x001fe20000000004 */
[----:B------:R-:W-:-:S03]  /*01f0*/  IMAD.MOV.U32 R9, RZ, RZ, R0 ;  /* 0x000000ffff097224 */ /* 0x000fc600078e0000 */
[----:B------:R-:W-:Y:S02]  /*0200*/  IMAD.MOV.U32 R16, RZ, RZ, R8 ;  /* 0x000000ffff107224 */ /* 0x000fe400078e0008 */
[----:B--2---:R-:W-:-:S05]  /*0210*/  FADD R3, R3, R12 ;  /* 0x0000000c03037221 */ /* 0x004fca0000000000 */
[----:B------:R-:W-:-:S04]  /*0220*/  FMNMX R3, R3, -1.5599999427795410156, !PT ;  /* 0xbfc7ae1403037809 */ /* 0x000fc80007800000 */
[----:B------:R-:W-:-:S05]  /*0230*/  FMNMX R3, R3, 1.5599999427795410156, PT ;  /* 0x3fc7ae1403037809 */ /* 0x000fca0003800000 */
[----:B------:R0:W-:Y:S02]  /*0240*/  STG.E desc[UR6][R10.64], R3 ;  /* 0x000000030a007986 */ /* 0x0001e4000c101906 */
[----:B0-----:R-:W-:Y:S01]  /*0250*/  P2R R3, PR, RZ, 0x1 ;  /* 0x00000001ff037803 */ /* 0x001fe20000000000 */
[----:B------:R-:W-:Y:S06]  /*0260*/  @!P0 BRA `(.L_x_39) ;  /* 0x0000000400808947 */ /* 0x000fec0003800000 */
[----:B------:R-:W-:-:S13]  /*0270*/  FSETP.NEU.AND P0, PT, |R2|, +INF , PT ;  /* 0x7f8000000200780b */ /* 0x000fda0003f0d200 */
[----:B------:R-:W-:Y:S01]  /*0280*/  @!P0 FMUL R16, RZ, R2 ;  /* 0x00000002ff108220 */ /* 0x000fe20000400000 */
[----:B------:R-:W-:Y:S01]  /*0290*/  @!P0 IMAD.MOV.U32 R0, RZ, RZ, RZ ;  /* 0x000000ffff008224 */ /* 0x000fe200078e00ff */
[----:B------:R-:W-:Y:S06]  /*02a0*/  @!P0 BRA `(.L_x_39) ;  /* 0x0000000400708947 */ /* 0x000fec0003800000 */
[----:B------:R-:W-:Y:S02]  /*02b0*/  IMAD.SHL.U32 R3, R2, 0x100, RZ ;  /* 0x0000010002037824 */ /* 0x000fe400078e00ff */
[----:B------:R-:W-:Y:S02]  /*02c0*/  HFMA2 R17, -RZ, RZ, 0, 0 ;  /* 0x00000000ff117431 */ /* 0x000fe400000001ff */
[----:B------:R-:W-:Y:S01]  /*02d0*/  IMAD.MOV.U32 R0, RZ, RZ, RZ ;  /* 0x000000ffff007224 */ /* 0x000fe200078e00ff */
[----:B------:R-:W0:Y:S01]  /*02e0*/  LDCU.64 UR8, c[0x4][URZ] ;  /* 0x01000000ff0877ac */ /* 0x000e220008000a00 */
[----:B------:R-:W-:Y:S01]  /*02f0*/  LOP3.LUT R16, R3, 0x80000000, RZ, 0xfc, !PT ;  /* 0x8000000003107812 */ /* 0x000fe200078efcff */
[----:B------:R-:W-:Y:S01]  /*0300*/  UMOV UR5, URZ ;  /* 0x000000ff00057c82 */ /* 0x000fe20008000000 */
[----:B------:R-:W-:-:S05]  /*0310*/  UMOV UR4, URZ ;  /* 0x000000ff00047c82 */ /* 0x000fca0008000000 */
.L_x_40:
        /* <DEDUP_REMOVED lines=22> */
[----:B------:R-:W-:Y:S01]  /*0480*/  @P2 MOV R12, R4 ;  /* 0x00000004000c2202 */ /* 0x000fe20000000f00 */
        /* <DEDUP_REMOVED lines=21> */
[----:B------:R-:W-:Y:S01]  /*05e0*/  @P1 IMAD.MOV.U32 R5, RZ, RZ, R13 ;  /* 0x000000ffff051224 */ /* 0x000fe200078e000d */
[----:B------:R-:W-:Y:S01]  /*05f0*/  @P2 MOV R5, R14 ;  /* 0x0000000e00052202 */ /* 0x000fe20000000f00 */
[----:B------:R-:W-:-:S02]  /*0600*/  @P1 IMAD.MOV.U32 R10, RZ, RZ, R12 ;  /* 0x000000ffff0a1224 */ /* 0x000fc400078e000c */
[----:B------:R-:W-:Y:S02]  /*0610*/  @P2 IMAD.MOV.U32 R10, RZ, RZ, R13 ;  /* 0x000000ffff0a2224 */ /* 0x000fe400078e000d */
[--C-:B------:R-:W-:Y:S02]  /*0620*/  @P3 IMAD.MOV.U32 R5, RZ, RZ, R15.reuse ;  /* 0x000000ffff053224 */ /* 0x100fe400078e000f */
[----:B------:R-:W-:Y:S02]  /*0630*/  @P3 IMAD.MOV.U32 R10, RZ, RZ, R14 ;  /* 0x000000ffff0a3224 */ /* 0x000fe400078e000e */
[----:B------:R-:W-:Y:S02]  /*0640*/  @P4 IMAD.MOV.U32 R5, RZ, RZ, R0 ;  /* 0x000000ffff054224 */ /* 0x000fe400078e0000 */
[----:B------:R-:W-:Y:S01]  /*0650*/  @P4 IMAD.MOV.U32 R10, RZ, RZ, R15 ;  /* 0x000000ffff0a4224 */ /* 0x000fe200078e000f */
[----:B------:R-:W-:Y:S01]  /*0660*/  @P5 MOV R10, R0 ;  /* 0x00000000000a5202 */ /* 0x000fe20000000f00 */
[----:B------:R-:W-:Y:S01]  /*0670*/  IMAD.MOV.U32 R17, RZ, RZ, R5 ;  /* 0x000000ffff117224 */ /* 0x000fe200078e0005 */
[----:B------:R-:W-:Y:S06]  /*0680*/  @!P6 BRA `(.L_x_42) ;  /* 0x00000000002ce947 */ /* 0x000fec0003800000 */
[----:B------:R-:W-:Y:S01]  /*0690*/  @P0 IMAD.MOV.U32 R5, RZ, RZ, R3 ;  /* 0x000000ffff050224 */ /* 0x000fe200078e0003 */
[----:B------:R-:W-:Y:S01]  /*06a0*/  ISETP.EQ.AND P0, PT, R11, 0x8, PT ;  /* 0x000000080b00780c */ /* 0x000fe20003f02270 */
[----:B------:R-:W-:Y:S01]  /*06b0*/  @P1 IMAD.MOV.U32 R5, RZ, RZ, R7 ;  /* 0x000000ffff051224 */ /* 0x000fe200078e0007 */
[----:B------:R-:W-:Y:S01]  /*06c0*/  LOP3.LUT R4, R4, 0x1f, RZ, 0xc0, !PT ;  /* 0x0000001f04047812 */ /* 0x000fe200078ec0ff */
[----:B------:R-:W-:Y:S01]  /*06d0*/  @P2 IMAD.MOV.U32 R5, RZ, RZ, R12 ;  /* 0x000000ffff052224 */ /* 0x000fe200078e000c */
[----:B------:R-:W-:Y:S01]  /*06e0*/  @P3 MOV R5, R13 ;  /* 0x0000000d00053202 */ /* 0x000fe20000000f00 */
[----:B------:R-:W-:Y:S01]  /*06f0*/  @P4 IMAD.MOV.U32 R5, RZ, RZ, R14 ;  /* 0x000000ffff054224 */ /* 0x000fe200078e000e */
[----:B------:R-:W-:Y:S01]  /*0700*/  SHF.L.W.U32.HI R17, R10, R4, R17 ;  /* 0x000000040a117219 */ /* 0x000fe20000010e11 */
[----:B------:R-:W-:-:S06]  /*0710*/  @P5 IMAD.MOV.U32 R5, RZ, RZ, R15 ;  /* 0x000000ffff055224 */ /* 0x000fcc00078e000f */
[----:B------:R-:W-:-:S05]  /*0720*/  @P0 IMAD.MOV.U32 R5, RZ, RZ, R0 ;  /* 0x000000ffff050224 */ /* 0x000fca00078e0000 */
[----:B------:R-:W-:-:S07]  /*0730*/  SHF.L.W.U32.HI R10, R5, R4, R10 ;  /* 0x00000004050a7219 */ /* 0x000fce0000010e0a */
.L_x_42:
[----:B------:R-:W-:Y:S05]  /*0740*/  BSYNC.RECONVERGENT B1 ;  /* 0x0000000000017941 */ /* 0x000fea0003800200 */
.L_x_41:
        /* <DEDUP_REMOVED lines=12> */
[----:B------:R-:W-:Y:S02]  /*0810*/  ISETP.GE.AND P1, PT, R16, RZ, PT ;  /* 0x000000ff1000720c */ /* 0x000fe40003f26270 */
[----:B------:R-:W-:-:S05]  /*0820*/  IADD3 R16, PT, PT, -R0, RZ, RZ ;  /* 0x000000ff00107210 */ /* 0x000fca0007ffe1ff */
[----:B------:R-:W-:Y:S01]  /*0830*/  @!P0 IMAD.MOV.U32 R0, RZ, RZ, R16 ;  /* 0x000000ffff008224 */ /* 0x000fe200078e0010 */
[----:B0-----:R-:W-:-:S10]  /*0840*/  DMUL R4, R4, UR4 ;  /* 0x0000000404047c28 */ /* 0x001fd40008000000 */
[----:B------:R-:W0:Y:S02]  /*0850*/  F2F.F32.F64 R4, R4 ;  /* 0x0000000400047310 */ /* 0x000e240000301000 */
[----:B0-----:R-:W-:-:S07]  /*0860*/  FSEL R16, -R4, R4, !P1 ;  /* 0x0000000404107208 */ /* 0x001fce0004800100 */
.L_x_39:
[----:B------:R-:W-:Y:S05]  /*0870*/  BSYNC.RECONVERGENT B0 ;  /* 0x0000000000007941 */ /* 0x000fea0003800200 */
.L_x_38:
        /* <DEDUP_REMOVED lines=8> */
[----:B------:R-:W-:Y:S01]  /*0900*/  MOV R10, 0x3e2aaaa8 ;  /* 0x3e2aaaa8000a7802 */ /* 0x000fe20000000f00 */
[----:B------:R-:W-:Y:S01]  /*0910*/  BSSY.RECONVERGENT B0, `(.L_x_43) ;  /* 0x000006b000007945 */ /* 0x000fe20003800200 */
        /* <DEDUP_REMOVED lines=22> */
.L_x_45:
        /* <DEDUP_REMOVED lines=17> */
[--C-:B------:R-:W-:Y:S01]  /*0b90*/  @P0 IMAD.MOV.U32 R3, RZ, RZ, R4.reuse ;  /* 0x000000ffff030224 */ /* 0x100fe200078e0004 */
[----:B------:R-:W-:Y:S01]  /*0ba0*/  @P3 MOV R13, R4 ;  /* 0x00000004000d3202 */ /* 0x000fe20000000f00 */
        /* <DEDUP_REMOVED lines=10> */
[----:B------:R-:W-:-:S04]  /*0c50*/  SHF.R.U32.HI R4, RZ, 0x5, R4 ;  /* 0x00000005ff047819 */ /* 0x000fc80000011604 */
[----:B------:R-:W-:-:S04]  /*0c60*/  LEA R16, -R4, RZ, 0x2 ;  /* 0x000000ff04107211 */ /* 0x000fc800078e11ff */
        /* <DEDUP_REMOVED lines=9> */
[--C-:B------:R-:W-:Y:S01]  /*0d00*/  @P4 IMAD.MOV.U32 R4, RZ, RZ, R7.reuse ;  /* 0x000000ffff044224 */ /* 0x100fe200078e0007 */
[----:B------:R-:W-:Y:S01]  /*0d10*/  ISETP.EQ.AND P4, PT, R16, 0x4, PT ;  /* 0x000000041000780c */ /* 0x000fe20003f82270 */
[----:B------:R-:W-:Y:S01]  /*0d20*/  @P2 IMAD.MOV.U32 R5, RZ, RZ, R7 ;  /* 0x000000ffff052224 */ /* 0x000fe200078e0007 */
[----:B------:R-:W-:Y:S01]  /*0d30*/  @P2 MOV R4, R12 ;  /* 0x0000000c00042202 */ /* 0x000fe20000000f00 */
[----:B------:R-:W-:Y:S02]  /*0d40*/  @P1 IMAD.MOV.U32 R4, RZ, RZ, R13 ;  /* 0x000000ffff041224 */ /* 0x000fe400078e000d */
[----:B------:R-:W-:-:S02]  /*0d50*/  @P0 IMAD.MOV.U32 R4, RZ, RZ, R14 ;  /* 0x000000ffff040224 */ /* 0x000fc400078e000e */
[----:B------:R-:W-:Y:S02]  /*0d60*/  @P1 IMAD.MOV.U32 R5, RZ, RZ, R12 ;  /* 0x000000ffff051224 */ /* 0x000fe400078e000c */
[----:B------:R-:W-:Y:S02]  /*0d70*/  @P3 IMAD.MOV.U32 R4, RZ, RZ, R15 ;  /* 0x000000ffff043224 */ /* 0x000fe400078e000f */
[--C-:B------:R-:W-:Y:S02]  /*0d80*/  @P5 IMAD.MOV.U32 R4, RZ, RZ, R0.reuse ;  /* 0x000000ffff045224 */ /* 0x100fe400078e0000 */
[----:B------:R-:W-:Y:S01]  /*0d90*/  @P0 IMAD.MOV.U32 R5, RZ, RZ, R13 ;  /* 0x000000ffff050224 */ /* 0x000fe200078e000d */
[----:B------:R-:W-:Y:S01]  /*0da0*/  @P3 MOV R5, R14 ;  /* 0x0000000e00053202 */ /* 0x000fe20000000f00 */
[----:B------:R-:W-:Y:S01]  /*0db0*/  @P5 IMAD.MOV.U32 R5, RZ, RZ, R15 ;  /* 0x000000ffff055224 */ /* 0x000fe200078e000f */
[----:B------:R-:W-:Y:S01]  /*0dc0*/  MOV R8, R4 ;  /* 0x0000000400087202 */ /* 0x000fe20000000f00 */
[----:B------:R-:W-:Y:S01]  /*0dd0*/  @P4 IMAD.MOV.U32 R5, RZ, RZ, R0 ;  /* 0x000000ffff054224 */ /* 0x000fe200078e0000 */
[----:B------:R-:W-:Y:S06]  /*0de0*/  @!P6 BRA `(.L_x_47) ;  /* 0x000000000028e947 */ /* 0x000fec0003800000 */
[----:B------:R-:W-:Y:S01]  /*0df0*/  @P1 IMAD.MOV.U32 R3, RZ, RZ, R7 ;  /* 0x000000ffff031224 */ /* 0x000fe200078e0007 */
[----:B------:R-:W-:Y:S01]  /*0e00*/  LOP3.LUT R4, R9, 0x1f, RZ, 0xc0, !PT ;  /* 0x0000001f09047812 */ /* 0x000fe200078ec0ff */
[----:B------:R-:W-:Y:S01]  /*0e10*/  @P0 IMAD.MOV.U32 R3, RZ, RZ, R12 ;  /* 0x000000ffff030224 */ /* 0x000fe200078e000c */
[----:B------:R-:W-:Y:S01]  /*0e20*/  ISETP.EQ.AND P0, PT, R16, 0x8, PT ;  /* 0x000000081000780c */ /* 0x000fe20003f02270 */
[----:B------:R-:W-:Y:S01]  /*0e30*/  @P3 IMAD.MOV.U32 R3, RZ, RZ, R13 ;  /* 0x000000ffff033224 */ /* 0x000fe200078e000d */
[----:B------:R-:W-:Y:S01]  /*0e40*/  SHF.L.W.U32.HI R8, R5, R4, R8 ;  /* 0x0000000405087219 */ /* 0x000fe20000010e08 */
[----:B------:R-:W-:Y:S01]  /*0e50*/  @P5 IMAD.MOV.U32 R3, RZ, RZ, R14 ;  /* 0x000000ffff035224 */ /* 0x000fe200078e000e */
[----:B------:R-:W-:-:S09]  /*0e60*/  @P4 MOV R3, R15 ;  /* 0x0000000f00034202 */ /* 0x000fd20000000f00 */
[----:B------:R-:W-:-:S05]  /*0e70*/  @P0 IMAD.MOV.U32 R3, RZ, RZ, R0 ;  /* 0x000000ffff030224 */ /* 0x000fca00078e0000 */
[----:B------:R-:W-:-:S07]  /*0e80*/  SHF.L.W.U32.HI R5, R3, R4, R5 ;  /* 0x0000000403057219 */ /* 0x000fce0000010e05 */
.L_x_47:
[----:B------:R-:W-:Y:S05]  /*0e90*/  BSYNC.RECONVERGENT B1 ;  /* 0x0000000000017941 */ /* 0x000fea0003800200 */
.L_x_46:
[C-C-:B------:R-:W-:Y:S01]  /*0ea0*/  SHF.L.W.U32.HI R9, R5.reuse, 0x2, R8.reuse ;  /* 0x0000000205097819 */ /* 0x140fe20000010e08 */
[----:B------:R-:W-:Y:S01]  /*0eb0*/  IMAD.SHL.U32 R5, R5, 0x4, RZ ;  /* 0x0000000405057824 */ /* 0x000fe200078e00ff */
[----:B------:R-:W-:Y:S01]  /*0ec0*/  UMOV UR4, 0x54442d19 ;  /* 0x54442d1900047882 */ /* 0x000fe20000000000 */
[----:B------:R-:W-:Y:S01]  /*0ed0*/  UMOV UR5, 0x3bf921fb ;  /* 0x3bf921fb00057882 */ /* 0x000fe20000000000 */
[----:B------:R-:W-:Y:S02]  /*0ee0*/  SHF.R.S32.HI R0, RZ, 0x1f, R9 ;  /* 0x0000001fff007819 */ /* 0x000fe40000011409 */
[----:B------:R-:W-:Y:S02]  /*0ef0*/  SHF.R.U32.HI R8, RZ, 0x1e, R8 ;  /* 0x0000001eff087819 */ /* 0x000fe40000011608 */
[C---:B------:R-:W-:Y:S02]  /*0f00*/  LOP3.LUT R12, R0.reuse, R5, RZ, 0x3c, !PT ;  /* 0x00000005000c7212 */ /* 0x040fe400078e3cff */
[----:B------:R-:W-:-:S02]  /*0f10*/  LOP3.LUT R13, R0, R9, RZ, 0x3c, !PT ;  /* 0x00000009000d7212 */ /* 0x000fc400078e3cff */
[----:B------:R-:W-:Y:S02]  /*0f20*/  ISETP.GE.AND P1, PT, R2, RZ, PT ;  /* 0x000000ff0200720c */ /* 0x000fe40003f26270 */
[----:B------:R-:W0:Y:S01]  /*0f30*/  I2F.F64.S64 R4, R12 ;  /* 0x0000000c00047312 */ /* 0x000e220000301c00 */
[C---:B------:R-:W-:Y:S02]  /*0f40*/  LOP3.LUT R2, R9.reuse, R2, RZ, 0x3c, !PT ;  /* 0x0000000209027212 */ /* 0x040fe400078e3cff */
[----:B------:R-:W-:Y:S02]  /*0f50*/  LEA.HI R9, R9, R8, RZ, 0x1 ;  /* 0x0000000809097211 */ /* 0x000fe400078f08ff */
[----:B------:R-:W-:-:S03]  /*0f60*/  ISETP.GE.AND P0, PT, R2, RZ, PT ;  /* 0x000000ff0200720c */ /* 0x000fc60003f06270 */
[----:B------:R-:W-:-:S05]  /*0f70*/  IMAD.MOV R0, RZ, RZ, -R9 ;  /* 0x000000ffff007224 */ /* 0x000fca00078e0a09 */
[----:B------:R-:W-:Y:S01]  /*0f80*/  @!P1 MOV R9, R0 ;  /* 0x0000000000099202 */ /* 0x000fe20000000f00 */
[----:B0-----:R-:W-:-:S10]  /*0f90*/  DMUL R4, R4, UR4 ;  /* 0x0000000404047c28 */ /* 0x001fd40008000000 */
[----:B------:R-:W0:Y:S02]  /*0fa0*/  F2F.F32.F64 R4, R4 ;  /* 0x0000000400047310 */ /* 0x000e240000301000 */
[----:B0-----:R-:W-:-:S07]  /*0fb0*/  FSEL R8, -R4, R4, !P0 ;  /* 0x0000000404087208 */ /* 0x001fce0004000100 */
.L_x_44:
[----:B------:R-:W-:Y:S05]  /*0fc0*/  BSYNC.RECONVERGENT B0 ;  /* 0x0000000000007941 */ /* 0x000fea0003800200 */
.L_x_43:
[----:B------:R-:W0:Y:S01]  /*0fd0*/  LDCU.64 UR4, c[0x0][0x3c8] ;  /* 0x00007900ff0477ac */ /* 0x000e220008000a00 */
[----:B------:R-:W-:Y:S01]  /*0fe0*/  SHF.R.S32.HI R0, RZ, 0x1f, R6 ;  /* 0x0000001fff007819 */ /* 0x000fe20000011406 */
[----:B------:R-:W1:Y:S01]  /*0ff0*/  LDC.64 R2, c[0x0][0x388] ;  /* 0x0000e200ff027b82 */ /* 0x000e620000000a00 */
[----:B------:R-:W-:-:S07]  /*1000*/  IMAD R7, R6, 0x3, RZ ;  /* 0x0000000306077824 */ /* 0x000fce00078e02ff */
[----:B------:R-:W2:Y:S08]  /*1010*/  LDC.64 R18, c[0x0][0x3a8] ;  /* 0x0000ea00ff127b82 */ /* 0x000eb00000000a00 */
[----:B------:R-:W3:Y:S01]  /*1020*/  LDC.64 R20, c[0x0][0x3b0] ;  /* 0x0000ec00ff147b82 */ /* 0x000ee20000000a00 */
[----:B0-----:R-:W-:Y:S01]  /*1030*/  IADD3 R12, P0, PT, R6, UR4, RZ ;  /* 0x00000004060c7c10 */ /* 0x001fe2000ff1e0ff */
[----:B------:R-:W-:Y:S01]  /*1040*/  FMUL R22, R8, R8 ;  /* 0x0000000808167220 */ /* 0x000fe20000400000 */
[----:B------:R-:W0:Y:S02]  /*1050*/  LDCU UR9, c[0x0][0x3d4] ;  /* 0x00007a80ff0977ac */ /* 0x000e240008000800 */
[----:B------:R-:W-:Y:S01]  /*1060*/  IADD3.X R13, PT, PT, R0, UR5, RZ, P0, !PT ;  /* 0x00000005000d7c10 */ /* 0x000fe200087fe4ff */
[----:B------:R-:W4:Y:S04]  /*1070*/  LDCU.64 UR4, c[0x0][0x3a0] ;  /* 0x00007400ff0477ac */ /* 0x000f280008000a00 */
[----:B------:R-:W5:Y:S01]  /*1080*/  LDG.E.U8.CONSTANT R12, desc[UR6][R12.64] ;  /* 0x000000060c0c7981 */ /* 0x000f62000c1e9100 */
[----:B------:R-:W0:Y:S01]  /*1090*/  LDCU UR8, c[0x0][0x3d8] ;  /* 0x00007b00ff0877ac */ /* 0x000e220008000800 */
[----:B----4-:R-:W-:-:S04]  /*10a0*/  IADD3 R4, P0, PT, R6, UR4, RZ ;  /* 0x0000000406047c10 */ /* 0x010fc8000ff1e0ff */
[----:B------:R-:W-:Y:S01]  /*10b0*/  IADD3.X R5, PT, PT, R0, UR5, RZ, P0, !PT ;  /* 0x0000000500057c10 */ /* 0x000fe200087fe4ff */
[----:B-1----:R-:W-:-:S04]  /*10c0*/  IMAD.WIDE R2, R7, 0x4, R2 ;  /* 0x0000000407027825 */ /* 0x002fc800078e0202 */
[C---:B--2---:R-:W-:Y:S01]  /*10d0*/  IMAD.WIDE R18, R6.reuse, 0x4, R18 ;  /* 0x0000000406127825 */ /* 0x044fe200078e0212 */
[----:B------:R-:W2:Y:S03]  /*10e0*/  LDG.E R14, desc[UR6][R2.64+0x4] ;  /* 0x00000406020e7981 */ /* 0x000ea6000c1e1900 */
[----:B---3--:R-:W-:Y:S01]  /*10f0*/  IMAD.WIDE R20, R6, 0x4, R20 ;  /* 0x0000000406147825 */ /* 0x008fe200078e0214 */
[----:B------:R-:W3:Y:S03]  /*1100*/  LDG.E.CONSTANT R15, desc[UR6][R18.64] ;  /* 0x00000006120f7981 */ /* 0x000ee6000c1e9900 */
[----:B------:R-:W-:Y:S01]  /*1110*/  FFMA R11, R22, R11, -0.0013887860113754868507 ;  /* 0xbab607ed160b7423 */ /* 0x000fe2000000000b */
[----:B------:R-:W1:Y:S01]  /*1120*/  LDCU UR5, c[0x0][0x3e0] ;  /* 0x00007c00ff0577ac */ /* 0x000e620008000800 */
[----:B------:R4:W3:Y:S01]  /*1130*/  LDG.E.CONSTANT R17, desc[UR6][R20.64] ;  /* 0x0000000614117981 */ /* 0x0008e2000c1e9900 */
[----:B-----5:R-:W-:-:S02]  /*1140*/  ISETP.NE.AND P2, PT, R12, RZ, PT ;  /* 0x000000ff0c00720c */ /* 0x020fc40003f45270 */
[----:B------:R-:W5:Y:S11]  /*1150*/  LDC.64 R12, c[0x0][0x380] ;  /* 0x0000e000ff0c7b82 */ /* 0x000f760000000a00 */
[----:B------:R-:W2:Y:S01]  /*1160*/  @P2 LDG.E.U8 R0, desc[UR6][R4.64] ;  /* 0x0000000604002981 */ /* 0x000ea2000c1e1100 */
[----:B-----5:R-:W-:-:S05]  /*1170*/  IMAD.WIDE R6, R7, 0x4, R12 ;  /* 0x0000000407067825 */ /* 0x020fca00078e020c */
[----:B------:R-:W5:Y:S04]  /*1180*/  LDG.E R16, desc[UR6][R6.64+0x4] ;  /* 0x0000040606107981 */ /* 0x000f68000c1e1900 */
[----:B------:R-:W5:Y:S04]  /*1190*/  LDG.E R12, desc[UR6][R6.64] ;  /* 0x00000006060c7981 */ /* 0x000f68000c1e1900 */
[----:B------:R-:W5:Y:S01]  /*11a0*/  LDG.E R13, desc[UR6][R6.64+0x8] ;  /* 0x00000806060d7981 */ /* 0x000f62000c1e1900 */
[----:B----4-:R-:W-:Y:S02]  /*11b0*/  IMAD.MOV.U32 R21, RZ, RZ, 0x3d2aaabb ;  /* 0x3d2aaabbff157424 */ /* 0x010fe400078e00ff */
[----:B------:R-:W-:Y:S01]  /*11c0*/  IMAD.MOV.U32 R18, RZ, RZ, 0x3effffff ;  /* 0x3effffffff127424 */ /* 0x000fe200078e00ff */
[----:B0-----:R-:W-:-:S04]  /*11d0*/  USHF.R.S32.HI UR4, URZ, 0x1f, UR9 ;  /* 0x0000001fff047899 */ /* 0x001fc80008011409 */
[----:B------:R-:W-:-:S04]  /*11e0*/  ULEA.HI UR4, UR4, UR9, URZ, 0x2 ;  /* 0x0000000904047291 */ /* 0x000fc8000f8f10ff */
[----:B------:R-:W-:Y:S01]  /*11f0*/  USHF.R.S32.HI UR4, URZ, 0x2, UR4 ;  /* 0x00000002ff047899 */ /* 0x000fe20008011404 */
[----:B--2---:R-:W-:Y:S02]  /*1200*/  ISETP.NE.AND P1, PT, R0, RZ, P2 ;  /* 0x000000ff0000720c */ /* 0x004fe40001725270 */
[----:B------:R-:W-:-:S04]  /*1210*/  LOP3.LUT R0, R9, 0x1, RZ, 0xc0, !PT ;  /* 0x0000000109007812 */ /* 0x000fc800078ec0ff */
[----:B------:R-:W-:-:S04]  /*1220*/  ISETP.NE.U32.AND P0, PT, R0, 0x1, PT ;  /* 0x000000010000780c */ /* 0x000fc80003f05070 */
[----:B------:R-:W-:Y:S02]  /*1230*/  FSEL R19, R11, -0.00019574658654164522886, !P0 ;  /* 0xb94d41530b137808 */ /* 0x000fe40004000000 */
[----:B------:R-:W-:Y:S01]  /*1240*/  FSEL R21, R21, 0.0083327032625675201416, !P0 ;  /* 0x3c0885e415157808 */ /* 0x000fe20004000000 */
[----:B------:R-:W0:Y:S01]  /*1250*/  @P1 LDC R14, c[0x0][0x3e4] ;  /* 0x0000f900ff0e1b82 */ /* 0x000e220000000800 */
[----:B------:R-:W-:Y:S02]  /*1260*/  LOP3.LUT P1, RZ, R9, 0x2, RZ, 0xc0, !PT ;  /* 0x0000000209ff7812 */ /* 0x000fe4000782c0ff */
[----:B------:R-:W-:-:S05]  /*1270*/  FSEL R18, -R18, -0.16666662693023681641, !P0 ;  /* 0xbe2aaaa812127808 */ /* 0x000fca0004000100 */
[----:B------:R-:W0:Y:S01]  /*1280*/  LDC R11, c[0x0][0x3dc] ;  /* 0x0000f700ff0b7b82 */ /* 0x000e220000000800 */
[----:B------:R-:W-:Y:S01]  /*1290*/  FSEL R0, R8, 1, P0 ;  /* 0x3f80000008007808 */ /* 0x000fe20000000000 */
[----:B------:R-:W-:-:S04]  /*12a0*/  FFMA R19, R22, R19, R21 ;  /* 0x0000001316137223 */ /* 0x000fc80000000015 */
[C---:B------:R-:W-:Y:S01]  /*12b0*/  FFMA R18, R22.reuse, R19, R18 ;  /* 0x0000001316127223 */ /* 0x040fe20000000012 */
[----:B------:R-:W-:-:S04]  /*12c0*/  FFMA R9, R22, R0, RZ ;  /* 0x0000000016097223 */ /* 0x000fc800000000ff */
[----:B------:R-:W-:Y:S01]  /*12d0*/  FFMA R0, R9, R18, R0 ;  /* 0x0000001209007223 */ /* 0x000fe20000000000 */
[----:B---3--:R-:W-:-:S03]  /*12e0*/  FMUL R8, R10, R15 ;  /* 0x0000000f0a087220 */ /* 0x008fc60000400000 */
[----:B------:R-:W-:-:S04]  /*12f0*/  @P1 FADD R0, RZ, -R0 ;  /* 0x80000000ff001221 */ /* 0x000fc80000000000 */
[C---:B------:R-:W-:Y:S01]  /*1300*/  FMUL R15, R0.reuse, R15 ;  /* 0x0000000f000f7220 */ /* 0x040fe20000400000 */
[-C--:B------:R-:W-:Y:S01]  /*1310*/  FMUL R0, R0, R17.reuse ;  /* 0x0000001100007220 */ /* 0x080fe20000400000 */
[----:B------:R-:W-:Y:S02]  /*1320*/  FMUL R10, R10, R17 ;  /* 0x000000110a0a7220 */ /* 0x000fe40000400000 */
[----:B-1----:R-:W-:Y:S01]  /*1330*/  FMUL R15, R15, UR5 ;  /* 0x000000050f0f7c20 */ /* 0x002fe20008400000 */
[----:B0-----:R-:W-:Y:S01]  /*1340*/  FFMA R11, R11, UR8, R14 ;  /* 0x000000080b0b7c23 */ /* 0x001fe2000800000e */
[----:B------:R-:W-:Y:S01]  /*1350*/  FMUL R0, R0, UR5 ;  /* 0x0000000500007c20 */ /* 0x000fe20008400000 */
[----:B------:R-:W-:Y:S01]  /*1360*/  I2FP.F32.S32 R9, UR4 ;  /* 0x0000000400097c45 */ /* 0x000fe20008201400 */
[----:B------:R-:W-:Y:S01]  /*1370*/  FMUL R10, R10, UR5 ;  /* 0x000000050a0a7c20 */ /* 0x000fe20008400000 */
[----:B-----5:R-:W-:Y:S01]  /*1380*/  FFMA R16, R11, UR8, R16 ;  /* 0x000000080b107c23 */ /* 0x020fe20008000010 */
[----:B------:R-:W-:Y:S01]  /*1390*/  FMUL R15, R15, UR8 ;  /* 0x000000080f0f7c20 */ /* 0x000fe20008400000 */
[----:B------:R-:W-:Y:S01]  /*13a0*/  FMUL R8, R8, UR5 ;  /* 0x0000000508087c20 */ /* 0x000fe20008400000 */
[----:B------:R-:W-:-:S02]  /*13b0*/  FMUL R17, R0, UR8 ;  /* 0x0000000800117c20 */ /* 0x000fc40008400000 */
[----:B------:R-:W-:Y:S01]  /*13c0*/  FSETP.GTU.AND P0, PT, R16, R9, PT ;  /* 0x000000091000720b */ /* 0x000fe20003f0c000 */
[----:B------:R-:W-:Y:S01]  /*13d0*/  FFMA R15, R10, UR8, R15 ;  /* 0x000000080a0f7c23 */ /* 0x000fe2000800000f */
[----:B------:R-:W-:Y:S01]  /*13e0*/  FFMA R0, R8, UR8, -R17 ;  /* 0x0000000808007c23 */ /* 0x000fe20008000811 */
[----:B------:R-:W-:Y:S01]  /*13f0*/  I2FP.F32.S32 R8, UR9 ;  /* 0x0000000900087c45 */ /* 0x000fe20008201400 */
[----:B------:R-:W-:Y:S02]  /*1400*/  IMAD.MOV.U32 R14, RZ, RZ, 0x1 ;  /* 0x00000001ff0e7424 */ /* 0x000fe400078e00ff */
[----:B------:R-:W-:Y:S01]  /*1410*/  FADD R12, R15, R12 ;  /* 0x0000000c0f0c7221 */ /* 0x000fe20000000000 */
[----:B------:R-:W-:Y:S01]  /*1420*/  FADD R10, R0, R13 ;  /* 0x0000000d000a7221 */ /* 0x000fe20000000000 */
[----:B------:R-:W-:Y:S02]  /*1430*/  HFMA2 R13, -RZ, RZ, 0, 0 ;  /* 0x00000000ff0d7431 */ /* 0x000fe400000001ff */
[----:B------:R-:W-:Y:S01]  /*1440*/  FADD R15, R8, -1 ;  /* 0xbf800000080f7421 */ /* 0x000fe20000000000 */
[----:B------:R-:W-:-:S02]  /*1450*/  PRMT R0, R14, 0x7610, R0 ;  /* 0x000076100e007816 */ /* 0x000fc40000000000 */
[----:B------:R-:W-:Y:S02]  /*1460*/  FMNMX R8, R12, 1, !PT ;  /* 0x3f8000000c087809 */ /* 0x000fe40007800000 */
[----:B------:R-:W-:Y:S01]  /*1470*/  FMNMX R10, R10, 1, !PT ;  /* 0x3f8000000a0a7809 */ /* 0x000fe20007800000 */
[----:B------:R-:W-:Y:S01]  /*1480*/  @P0 IMAD.MOV.U32 R9, RZ, RZ, R16 ;  /* 0x000000ffff090224 */ /* 0x000fe200078e0010 */
[----:B------:R-:W-:Y:S02]  /*1490*/  @P0 PRMT R0, RZ, 0x7610, R0 ;  /* 0x00007610ff000816 */ /* 0x000fe40000000000 */
[----:B------:R-:W-:Y:S01]  /*14a0*/  FMNMX R17, R8, R15, PT ;  /* 0x0000000f08117209 */ /* 0x000fe20003800000 */
[----:B------:R-:W-:Y:S01]  /*14b0*/  @P0 IMAD.MOV.U32 R13, RZ, RZ, R11 ;  /* 0x000000ffff0d0224 */ /* 0x000fe200078e000b */
[----:B------:R-:W-:Y:S01]  /*14c0*/  FMNMX R15, R15, R10, PT ;  /* 0x0000000a0f0f7209 */ /* 0x000fe20003800000 */
[----:B------:R-:W-:Y:S04]  /*14d0*/  STG.E.U8 desc[UR6][R4.64], R0 ;  /* 0x0000000004007986 */ /* 0x000fe8000c101106 */
[----:B------:R-:W-:Y:S04]  /*14e0*/  STG.E desc[UR6][R6.64], R17 ;  /* 0x0000001106007986 */ /* 0x000fe8000c101906 */
[----:B------:R-:W-:Y:S04]  /*14f0*/  STG.E desc[UR6][R6.64+0x4], R9 ;  /* 0x0000040906007986 */ /* 0x000fe8000c101906 */
[----:B------:R-:W-:Y:S04]  /*1500*/  STG.E desc[UR6][R6.64+0x8], R15 ;  /* 0x0000080f06007986 */ /* 0x000fe8000c101906 */
[----:B------:R-:W-:Y:S01]  /*1510*/  STG.E desc[UR6][R2.64+0x4], R13 ;  /* 0x0000040d02007986 */ /* 0x000fe2000c101906 */
[----:B------:R-:W-:Y:S05]  /*1520*/  EXIT ;  /* 0x000000000000794d */ /* 0x000fea0003800000 */
.L_x_48:
        /* <DEDUP_REMOVED lines=13> */
.L_x_125:


//--------------------- .text._Z13render_kernelPKaPKfPfiiiiiff --------------------------
	.section	.text._Z13render_kernelPKaPKfPfiiiiiff,"ax",@progbits
	.align	128
        .global         _Z13render_kernelPKaPKfPfiiiiiff
        .type           _Z13render_kernelPKaPKfPfiiiiiff,@function
        .size           _Z13render_kernelPKaPKfPfiiiiiff,(.L_x_120 - _Z13render_kernelPKaPKfPfiiiiiff)
        .other          _Z13render_kernelPKaPKfPfiiiiiff,@"STO_CUDA_ENTRY STV_DEFAULT"
_Z13render_kernelPKaPKfPfiiiiiff:
.text._Z13render_kernelPKaPKfPfiiiiiff:
[----:B------:R-:W0:Y:S01]  /*0000*/  LDC R1, c[0x0][0x37c] ;  /* 0x0000df00ff017b82 */ /* 0x000e220000000800 */
[----:B------:R-:W1:Y:S07]  /*0010*/  S2R R5, SR_TID.X ;  /* 0x0000000000057919 */ /* 0x000e6e0000002100 */
[----:B------:R-:W2:Y:S01]  /*0020*/  LDC.64 R2, c[0x0][0x3a0] ;  /* 0x0000e800ff027b82 */ /* 0x000ea20000000a00 */
[----:B------:R-:W2:Y:S01]  /*0030*/  LDCU UR5, c[0x0][0x398] ;  /* 0x00007300ff0577ac */ /* 0x000ea20008000800 */
[----:B0-----:R-:W-:-:S06]  /*0040*/  VIADD R1, R1, 0xffffffe0 ;  /* 0xffffffe001017836 */ /* 0x001fcc0000000000 */
[----:B------:R-:W1:Y:S08]  /*0050*/  S2UR UR4, SR_CTAID.X ;  /* 0x00000000000479c3 */ /* 0x000e700000002500 */
[----:B------:R-:W1:Y:S01]  /*0060*/  LDC R0, c[0x0][0x360] ;  /* 0x0000d800ff007b82 */ /* 0x000e620000000800 */
[----:B--2---:R-:W-:Y:S02]  /*0070*/  IMAD R4, R2, UR5, RZ ;  /* 0x0000000502047c24 */ /* 0x004fe4000f8e02ff */
[----:B-1----:R-:W-:-:S02]  /*0080*/  IMAD R0, R0, UR4, R5 ;  /* 0x0000000400007c24 */ /* 0x002fc4000f8e0205 */
[----:B------:R-:W-:-:S05]  /*0090*/  IMAD R5, R4, R3, RZ ;  /* 0x0000000304057224 */ /* 0x000fca00078e02ff */
[----:B------:R-:W-:-:S13]  /*00a0*/  ISETP.GE.AND P0, PT, R0, R5, PT ;  /* 0x000000050000720c */ /* 0x000fda0003f06270 */
[----:B------:R-:W-:Y:S05]  /*00b0*/  @P0 EXIT ;  /* 0x000000000000094d */ /* 0x000fea0003800000 */
[----:B------:R-:W-:Y:S01]  /*00c0*/  IMAD R3, R2, R3, RZ ;  /* 0x0000000302037224 */ /* 0x000fe200078e02ff */
[----:B------:R-:W-:Y:S01]  /*00d0*/  IABS R10, R0 ;  /* 0x00000000000a7213 */ /* 0x000fe20000000000 */
[----:B------:R-:W0:Y:S01]  /*00e0*/  LDC.64 R12, c[0x0][0x388] ;  /* 0x0000e200ff0c7b82 */ /* 0x000e220000000a00 */
[----:B------:R-:W1:Y:S02]  /*00f0*/  LDCU.64 UR6, c[0x0][0x358] ;  /* 0x00006b00ff0677ac */ /* 0x000e640008000a00 */
[-C--:B------:R-:W-:Y:S02]  /*0100*/  IABS R7, R3.reuse ;  /* 0x0000000300077213 */ /* 0x080fe40000000000 */
[----:B------:R-:W-:Y:S02]  /*0110*/  IABS R11, R3 ;  /* 0x00000003000b7213 */ /* 0x000fe40000000000 */
[----:B------:R-:W2:Y:S08]  /*0120*/  I2F.RP R6, R7 ;  /* 0x0000000700067306 */ /* 0x000eb00000209400 */
[----:B--2---:R-:W2:Y:S02]  /*0130*/  MUFU.RCP R6, R6 ;  /* 0x0000000600067308 */ /* 0x004ea40000001000 */
[----:B--2---:R-:W-:-:S02]  /*0140*/  VIADD R4, R6, 0xffffffe ;  /* 0x0ffffffe06047836 */ /* 0x004fc40000000000 */
[----:B------:R-:W-:-:S04]  /*0150*/  IMAD.MOV R6, RZ, RZ, -R11 ;  /* 0x000000ffff067224 */ /* 0x000fc800078e0a0b */
[----:B------:R2:W3:Y:S02]  /*0160*/  F2I.FTZ.U32.TRUNC.NTZ R5, R4 ;  /* 0x0000000400057305 */ /* 0x0004e4000021f000 */
[----:B--2---:R-:W-:Y:S02]  /*0170*/  IMAD.MOV.U32 R4, RZ, RZ, RZ ;  /* 0x000000ffff047224 */ /* 0x004fe400078e00ff */
[----:B---3--:R-:W-:-:S04]  /*0180*/  IMAD.MOV R8, RZ, RZ, -R5 ;  /* 0x000000ffff087224 */ /* 0x008fc800078e0a05 */
[----:B------:R-:W-:Y:S01]  /*0190*/  IMAD R9, R8, R7, RZ ;  /* 0x0000000708097224 */ /* 0x000fe200078e02ff */
[----:B------:R-:W-:-:S03]  /*01a0*/  MOV R8, R10 ;  /* 0x0000000a00087202 */ /* 0x000fc60000000f00 */
[----:B------:R-:W-:-:S06]  /*01b0*/  IMAD.HI.U32 R5, R5, R9, R4 ;  /* 0x0000000905057227 */ /* 0x000fcc00078e0004 */
[----:B------:R-:W-:-:S04]  /*01c0*/  IMAD.HI.U32 R5, R5, R8, RZ ;  /* 0x0000000805057227 */ /* 0x000fc800078e00ff */
[----:B------:R-:W-:-:S05]  /*01d0*/  IMAD R4, R5, R6, R8 ;  /* 0x0000000605047224 */ /* 0x000fca00078e0208 */
[----:B------:R-:W-:-:S13]  /*01e0*/  ISETP.GT.U32.AND P1, PT, R7, R4, PT ;  /* 0x000000040700720c */ /* 0x000fda0003f24070 */
[----:B------:R-:W-:Y:S01]  /*01f0*/  @!P1 IMAD.IADD R4, R4, 0x1, -R7 ;  /* 0x0000000104049824 */ /* 0x000fe200078e0a07 */
[----:B------:R-:W-:Y:S02]  /*0200*/  @!P1 IADD3 R5, PT, PT, R5, 0x1, RZ ;  /* 0x0000000105059810 */ /* 0x000fe40007ffe0ff */
[----:B------:R-:W-:Y:S02]  /*0210*/  ISETP.NE.AND P1, PT, R3, RZ, PT ;  /* 0x000000ff0300720c */ /* 0x000fe40003f25270 */
[----:B------:R-:W-:Y:S02]  /*0220*/  ISETP.GE.U32.AND P0, PT, R4, R7, PT ;  /* 0x000000070400720c */ /* 0x000fe40003f06070 */
[----:B------:R-:W-:-:S04]  /*0230*/  LOP3.LUT R4, R0, R3, RZ, 0x3c, !PT ;  /* 0x0000000300047212 */ /* 0x000fc800078e3cff */
[----:B------:R-:W-:-:S07]  /*0240*/  ISETP.GE.AND P2, PT, R4, RZ, PT ;  /* 0x000000ff0400720c */ /* 0x000fce0003f46270 */
[----:B------:R-:W-:-:S06]  /*0250*/  @P0 VIADD R5, R5, 0x1 ;  /* 0x0000000105050836 */ /* 0x000fcc0000000000 */
[----:B------:R-:W-:Y:S01]  /*0260*/  @!P2 IMAD.MOV R5, RZ, RZ, -R5 ;  /* 0x000000ffff05a224 */ /* 0x000fe200078e0a05 */
[----:B------:R-:W-:-:S05]  /*0270*/  @!P1 LOP3.LUT R5, RZ, R3, RZ, 0x33, !PT ;  /* 0x00000003ff059212 */ /* 0x000fca00078e33ff */
[----:B------:R-:W-:-:S04]  /*0280*/  IMAD R7, R5, 0x5, RZ ;  /* 0x0000000505077824 */ /* 0x000fc800078e02ff */
[----:B0-----:R-:W-:-:S05]  /*0290*/  IMAD.WIDE R12, R7, 0x4, R12 ;  /* 0x00000004070c7825 */ /* 0x001fca00078e020c */
[----:B-1----:R-:W2:Y:S04]  /*02a0*/  LDG.E.CONSTANT R15, desc[UR6][R12.64+0xc] ;  /* 0x00000c060c0f7981 */ /* 0x002ea8000c1e9900 */
[----:B------:R0:W5:Y:S04]  /*02b0*/  LDG.E.CONSTANT R6, desc[UR6][R12.64] ;  /* 0x000000060c067981 */ /* 0x000168000c1e9900 */
[----:B------:R0:W5:Y:S04]  /*02c0*/  LDG.E.CONSTANT R7, desc[UR6][R12.64+0x4] ;  /* 0x000004060c077981 */ /* 0x000168000c1e9900 */
[----:B------:R0:W5:Y:S04]  /*02d0*/  LDG.E.CONSTANT R8, desc[UR6][R12.64+0x8] ;  /* 0x000008060c087981 */ /* 0x000168000c1e9900 */
[----:B------:R0:W5:Y:S01]  /*02e0*/  LDG.E.CONSTANT R17, desc[UR6][R12.64+0x10] ;  /* 0x000010060c117981 */ /* 0x000162000c1e9900 */
[----:B------:R-:W-:Y:S01]  /*02f0*/  IABS R19, R2 ;  /* 0x0000000200137213 */ /* 0x000fe20000000000 */
[----:B------:R-:W-:Y:S01]  /*0300*/  IMAD.MOV R9, RZ, RZ, -R5 ;  /* 0x000000ffff097224 */ /* 0x000fe200078e0a05 */
[----:B------:R-:W-:Y:S02]  /*0310*/  BSSY.RECONVERGENT B0, `(.L_x_49) ;  /* 0x000005b000007945 */ /* 0x000fe40003800200 */
[----:B------:R-:W1:Y:S01]  /*0320*/  I2F.RP R4, R19 ;  /* 0x0000001300047306 */ /* 0x000e620000209400 */
[----:B------:R-:W-:-:S05]  /*0330*/  IMAD R21, R3, R9, R0 ;  /* 0x0000000903157224 */ /* 0x000fca00078e0200 */
[----:B------:R-:W-:Y:S02]  /*0340*/  IABS R0, R21 ;  /* 0x0000001500007213 */ /* 0x000fe40000000000 */
[----:B-1----:R-:W1:Y:S02]  /*0350*/  MUFU.RCP R4, R4 ;  /* 0x0000000400047308 */ /* 0x002e640000001000 */
[----:B-1----:R-:W-:-:S06]  /*0360*/  VIADD R10, R4, 0xffffffe ;  /* 0x0ffffffe040a7836 */ /* 0x002fcc0000000000 */
[----:B------:R1:W3:Y:S02]  /*0370*/  F2I.FTZ.U32.TRUNC.NTZ R11, R10 ;  /* 0x0000000a000b7305 */ /* 0x0002e4000021f000 */
[----:B-1----:R-:W-:Y:S01]  /*0380*/  IMAD.MOV.U32 R10, RZ, RZ, RZ ;  /* 0x000000ffff0a7224 */ /* 0x002fe200078e00ff */
[----:B---3--:R-:W-:-:S05]  /*0390*/  IADD3 R14, PT, PT, RZ, -R11, RZ ;  /* 0x8000000bff0e7210 */ /* 0x008fca0007ffe0ff */
[----:B------:R-:W-:-:S04]  /*03a0*/  IMAD R3, R14, R19, RZ ;  /* 0x000000130e037224 */ /* 0x000fc800078e02ff */
[----:B------:R-:W-:-:S06]  /*03b0*/  IMAD.HI.U32 R11, R11, R3, R10 ;  /* 0x000000030b0b7227 */ /* 0x000fcc00078e000a */
[----:B------:R-:W-:-:S04]  /*03c0*/  IMAD.HI.U32 R10, R11, R0, RZ ;  /* 0x000000000b0a7227 */ /* 0x000fc800078e00ff */
[----:B------:R-:W-:-:S04]  /*03d0*/  IMAD.MOV R3, RZ, RZ, -R10 ;  /* 0x000000ffff037224 */ /* 0x000fc800078e0a0a */
[----:B------:R-:W-:-:S05]  /*03e0*/  IMAD R0, R19, R3, R0 ;  /* 0x0000000313007224 */ /* 0x000fca00078e0200 */
[----:B------:R-:W-:-:S13]  /*03f0*/  ISETP.GT.U32.AND P1, PT, R19, R0, PT ;  /* 0x000000001300720c */ /* 0x000fda0003f24070 */
[-C--:B------:R-:W-:Y:S01]  /*0400*/  @!P1 IADD3 R0, PT, PT, R0, -R19.reuse, RZ ;  /* 0x8000001300009210 */ /* 0x080fe20007ffe0ff */
[----:B------:R-:W-:Y:S01]  /*0410*/  @!P1 VIADD R10, R10, 0x1 ;  /* 0x000000010a0a9836 */ /* 0x000fe20000000000 */
[----:B------:R-:W-:Y:S02]  /*0420*/  ISETP.NE.AND P1, PT, R2, RZ, PT ;  /* 0x000000ff0200720c */ /* 0x000fe40003f25270 */
[----:B------:R-:W-:Y:S02]  /*0430*/  ISETP.GE.U32.AND P0, PT, R0, R19, PT ;  /* 0x000000130000720c */ /* 0x000fe40003f06070 */
[----:B------:R-:W-:-:S04]  /*0440*/  LOP3.LUT R0, R21, R2, RZ, 0x3c, !PT ;  /* 0x0000000215007212 */ /* 0x000fc800078e3cff */
[----:B------:R-:W-:-:S07]  /*0450*/  ISETP.GE.AND P2, PT, R0, RZ, PT ;  /* 0x000000ff0000720c */ /* 0x000fce0003f46270 */
[----:B------:R-:W-:-:S06]  /*0460*/  @P0 VIADD R10, R10, 0x1 ;  /* 0x000000010a0a0836 */ /* 0x000fcc0000000000 */
[----:B------:R-:W-:Y:S01]  /*0470*/  @!P2 IMAD.MOV R10, RZ, RZ, -R10 ;  /* 0x000000ffff0aa224 */ /* 0x000fe200078e0a0a */
[----:B------:R-:W-:-:S04]  /*0480*/  @!P1 LOP3.LUT R10, RZ, R2, RZ, 0x33, !PT ;  /* 0x00000002ff0a9212 */ /* 0x000fc800078e33ff */
[----:B------:R-:W-:Y:S01]  /*0490*/  IADD3 R11, PT, PT, -R10, RZ, RZ ;  /* 0x000000ff0a0b7210 */ /* 0x000fe20007ffe1ff */
[C---:B--2---:R-:W-:Y:S01]  /*04a0*/  FMUL R3, R15.reuse, 0.63661974668502807617 ;  /* 0x3f22f9830f037820 */ /* 0x044fe20000400000 */
[----:B------:R-:W-:-:S05]  /*04b0*/  FSETP.GE.AND P0, PT, |R15|, 105615, PT ;  /* 0x47ce47800f00780b */ /* 0x000fca0003f06200 */
[----:B------:R-:W1:Y:S02]  /*04c0*/  F2I.NTZ R3, R3 ;  /* 0x0000000300037305 */ /* 0x000e640000203100 */
[----:B-1----:R-:W-:Y:S01]  /*04d0*/  I2FP.F32.S32 R22, R3 ;  /* 0x0000000300167245 */ /* 0x002fe20000201400 */
[----:B------:R-:W-:-:S04]  /*04e0*/  IMAD.MOV.U32 R14, RZ, RZ, R3 ;  /* 0x000000ffff0e7224 */ /* 0x000fc800078e0003 */
[----:B------:R-:W-:-:S04]  /*04f0*/  FFMA R9, R22, -1.5707962512969970703, R15 ;  /* 0xbfc90fda16097823 */ /* 0x000fc8000000000f */
[----:B------:R-:W-:-:S04]  /*0500*/  FFMA R9, R22, -7.5497894158615963534e-08, R9 ;  /* 0xb3a2216816097823 */ /* 0x000fc80000000009 */
[----:B------:R-:W-:Y:S01]  /*0510*/  FFMA R22, R22, -5.3903029534742383927e-15, R9 ;  /* 0xa7c234c516167823 */ /* 0x000fe20000000009 */
[----:B------:R-:W-:-:S03]  /*0520*/  IMAD R9, R2, R11, R21 ;  /* 0x0000000b02097224 */ /* 0x000fc600078e0215 */
[----:B------:R-:W-:Y:S01]  /*0530*/  IMAD.MOV.U32 R0, RZ, RZ, R22 ;  /* 0x000000ffff007224 */ /* 0x000fe200078e0016 */
[----:B0-----:R-:W-:Y:S06]  /*0540*/  @!P0 BRA `(.L_x_50) ;  /* 0x0000000000dc8947 */ /* 0x001fec0003800000 */
[----:B------:R-:W-:-:S13]  /*0550*/  FSETP.NEU.AND P0, PT, |R15|, +INF , PT ;  /* 0x7f8000000f00780b */ /* 0x000fda0003f0d200 */
[----:B------:R-:W-:Y:S01]  /*0560*/  @!P0 FMUL R0, RZ, R15 ;  /* 0x0000000fff008220 */ /* 0x000fe20000400000 */
[----:B------:R-:W-:Y:S01]  /*0570*/  @!P0 IMAD.MOV.U32 R3, RZ, RZ, RZ ;  /* 0x000000ffff038224 */ /* 0x000fe200078e00ff */
[----:B------:R-:W-:Y:S06]  /*0580*/  @!P0 BRA `(.L_x_50) ;  /* 0x0000000000cc8947 */ /* 0x000fec0003800000 */
[----:B------:R-:W-:Y:S01]  /*0590*/  SHF.L.U32 R2, R15, 0x8, RZ ;  /* 0x000000080f027819 */ /* 0x000fe200000006ff */
[----:B------:R-:W-:Y:S01]  /*05a0*/  IMAD.MOV.U32 R12, RZ, RZ, RZ ;  /* 0x000000ffff0c7224 */ /* 0x000fe200078e00ff */
[----:B------:R-:W0:Y:S01]  /*05b0*/  LDCU.64 UR8, c[0x4][URZ] ;  /* 0x01000000ff0877ac */ /* 0x000e220008000a00 */
[----:B------:R-:W-:Y:S01]  /*05c0*/  IMAD.MOV.U32 R0, RZ, RZ, R1 ;  /* 0x000000ffff007224 */ /* 0x000fe200078e0001 */
[----:B------:R-:W-:Y:S01]  /*05d0*/  LOP3.LUT R13, R2, 0x80000000, RZ, 0xfc, !PT ;  /* 0x80000000020d7812 */ /* 0x000fe200078efcff */
[----:B------:R-:W-:Y:S01]  /*05e0*/  UMOV UR5, URZ ;  /* 0x000000ff00057c82 */ /* 0x000fe20008000000 */
[----:B------:R-:W-:-:S05]  /*05f0*/  UMOV UR4, URZ ;  /* 0x000000ff00047c82 */ /* 0x000fca0008000000 */
.L_x_51:
[----:B0-----:R-:W-:Y:S01]  /*0600*/  IMAD.U32 R18, RZ, RZ, UR8 ;  /* 0x00000008ff127e24 */ /* 0x001fe2000f8e00ff */
[----:B------:R-:W-:-:S05]  /*0610*/  MOV R19, UR9 ;  /* 0x0000000900137c02 */ /* 0x000fca0008000f00 */
[----:B------:R-:W2:Y:S01]  /*0620*/  LDG.E.CONSTANT R2, desc[UR6][R18.64] ;  /* 0x0000000612027981 */ /* 0x000ea2000c1e9900 */
[----:B------:R-:W-:Y:S02]  /*0630*/  UIADD3 UR8, UP0, UPT, UR8, 0x4, URZ ;  /* 0x0000000408087890 */ /* 0x000fe4000ff1e0ff */
[----:B------:R-:W-:Y:S02]  /*0640*/  UIADD3 UR4, UPT, UPT, UR4, 0x1, URZ ;  /* 0x0000000104047890 */ /* 0x000fe4000fffe0ff */
[----:B------:R-:W-:Y:S02]  /*0650*/  UIADD3.X UR9, UPT, UPT, URZ, UR9, URZ, UP0, !UPT ;  /* 0x00000009ff097290 */ /* 0x000fe400087fe4ff */
[----:B------:R-:W-:Y:S01]  /*0660*/  UISETP.NE.AND UP0, UPT, UR4, 0x6, UPT ;  /* 0x000000060400788c */ /* 0x000fe2000bf05270 */
[----:B--2---:R-:W-:-:S03]  /*0670*/  IMAD.WIDE.U32 R2, R2, R13, RZ ;  /* 0x0000000d02027225 */ /* 0x004fc600078e00ff */
[----:B------:R-:W-:-:S04]  /*0680*/  IADD3 R11, P0, PT, R2, R12, RZ ;  /* 0x0000000c020b7210 */ /* 0x000fc80007f1e0ff */
[----:B------:R-:W-:Y:S01]  /*0690*/  IADD3.X R12, PT, PT, R3, UR5, RZ, P0, !PT ;  /* 0x00000005030c7c10 */ /* 0x000fe200087fe4ff */
[----:B------:R0:W-:Y:S02]  /*06a0*/  STL [R0], R11 ;  /* 0x0000000b00007387 */ /* 0x0001e40000100800 */
[----:B0-----:R-:W-:Y:S01]  /*06b0*/  VIADD R0, R0, 0x4 ;  /* 0x0000000400007836 */ /* 0x001fe20000000000 */
[----:B------:R-:W-:Y:S06]  /*06c0*/  BRA.U UP0, `(.L_x_51) ;  /* 0xfffffffd00cc7547 */ /* 0x000fec000b83ffff */
[----:B------:R-:W-:Y:S01]  /*06d0*/  SHF.R.U32.HI R4, RZ, 0x17, R15 ;  /* 0x00000017ff047819 */ /* 0x000fe2000001160f */
[----:B------:R0:W-:Y:S03]  /*06e0*/  STL [R1+0x18], R12 ;  /* 0x0000180c01007387 */ /* 0x0001e60000100800 */
[C---:B------:R-:W-:Y:S02]  /*06f0*/  LOP3.LUT R0, R4.reuse, 0xe0, RZ, 0xc0, !PT ;  /* 0x000000e004007812 */ /* 0x040fe400078ec0ff */
[----:B------:R-:W-:-:S03]  /*0700*/  LOP3.LUT P0, RZ, R4, 0x1f, RZ, 0xc0, !PT ;  /* 0x0000001f04ff7812 */ /* 0x000fc6000780c0ff */
[----:B------:R-:W-:-:S05]  /*0710*/  VIADD R0, R0, 0xffffff80 ;  /* 0xffffff8000007836 */ /* 0x000fca0000000000 */
[----:B------:R-:W-:-:S05]  /*0720*/  SHF.R.U32.HI R0, RZ, 0x5, R0 ;  /* 0x00000005ff007819 */ /* 0x000fca0000011600 */
[----:B------:R-:W-:-:S05]  /*0730*/  IMAD R11, R0, -0x4, R1 ;  /* 0xfffffffc000b7824 */ /* 0x000fca00078e0201 */
[----:B------:R-:W2:Y:S04]  /*0740*/  LDL R0, [R11+0x18] ;  /* 0x000018000b007983 */ /* 0x000ea80000100800 */
[----:B------:R-:W2:Y:S04]  /*0750*/  LDL R3, [R11+0x14] ;  /* 0x000014000b037983 */ /* 0x000ea80000100800 */
[----:B------:R-:W3:Y:S01]  /*0760*/  @P0 LDL R2, [R11+0x10] ;  /* 0x000010000b020983 */ /* 0x000ee20000100800 */
[----:B------:R-:W-:Y:S01]  /*0770*/  LOP3.LUT R4, R4, 0x1f, RZ, 0xc0, !PT ;  /* 0x0000001f04047812 */ /* 0x000fe200078ec0ff */
[----:B------:R-:W-:Y:S01]  /*0780*/  UMOV UR4, 0x54442d19 ;  /* 0x54442d1900047882 */ /* 0x000fe20000000000 */
[----:B------:R-:W-:-:S02]  /*0790*/  UMOV UR5, 0x3bf921fb ;  /* 0x3bf921fb00057882 */ /* 0x000fc40000000000 */
[-C--:B--2---:R-:W-:Y:S02]  /*07a0*/  @P0 SHF.L.W.U32.HI R0, R3, R4.reuse, R0 ;  /* 0x0000000403000219 */ /* 0x084fe40000010e00 */
[----:B---3--:R-:W-:Y:S02]  /*07b0*/  @P0 SHF.L.W.U32.HI R3, R2, R4, R3 ;  /* 0x0000000402030219 */ /* 0x008fe40000010e03 */
[----:B------:R-:W-:Y:S02]  /*07c0*/  ISETP.GE.AND P0, PT, R15, RZ, PT ;  /* 0x000000ff0f00720c */ /* 0x000fe40003f06270 */
[C---:B------:R-:W-:Y:S01]  /*07d0*/  SHF.L.W.U32.HI R2, R3.reuse, 0x2, R0 ;  /* 0x0000000203027819 */ /* 0x040fe20000010e00 */
[----:B------:R-:W-:-:S03]  /*07e0*/  IMAD.SHL.U32 R3, R3, 0x4, RZ ;  /* 0x0000000403037824 */ /* 0x000fc600078e00ff */
[----:B------:R-:W-:-:S04]  /*07f0*/  SHF.R.S32.HI R4, RZ, 0x1f, R2 ;  /* 0x0000001fff047819 */ /* 0x000fc80000011402 */
[C---:B------:R-:W-:Y:S02]  /*0800*/  LOP3.LUT R18, R4.reuse, R3, RZ, 0x3c, !PT ;  /* 0x0000000304127212 */ /* 0x040fe400078e3cff */
[----:B------:R-:W-:Y:S02]  /*0810*/  LOP3.LUT R19, R4, R2, RZ, 0x3c, !PT ;  /* 0x0000000204137212 */ /* 0x000fe400078e3cff */
[----:B------:R-:W-:Y:S02]  /*0820*/  SHF.R.U32.HI R3, RZ, 0x1e, R0 ;  /* 0x0000001eff037819 */ /* 0x000fe40000011600 */
[C---:B------:R-:W-:Y:S02]  /*0830*/  LOP3.LUT R0, R2.reuse, R15, RZ, 0x3c, !PT ;  /* 0x0000000f02007212 */ /* 0x040fe400078e3cff */
[----:B------:R-:W0:Y:S01]  /*0840*/  I2F.F64.S64 R18, R18 ;  /* 0x0000001200127312 */ /* 0x000e220000301c00 */
[----:B------:R-:W-:Y:S02]  /*0850*/  LEA.HI R3, R2, R3, RZ, 0x1 ;  /* 0x0000000302037211 */ /* 0x000fe400078f08ff */
[----:B------:R-:W-:-:S02]  /*0860*/  ISETP.GE.AND P1, PT, R0, RZ, PT ;  /* 0x000000ff0000720c */ /* 0x000fc40003f26270 */
[----:B------:R-:W-:-:S05]  /*0870*/  IADD3 R0, PT, PT, -R3, RZ, RZ ;  /* 0x000000ff03007210 */ /* 0x000fca0007ffe1ff */
[----:B------:R-:W-:Y:S01]  /*0880*/  @!P0 IMAD.MOV.U32 R3, RZ, RZ, R0 ;  /* 0x000000ffff038224 */ /* 0x000fe200078e0000 */
[----:B0-----:R-:W-:-:S10]  /*0890*/  DMUL R12, R18, UR4 ;  /* 0x00000004120c7c28 */ /* 0x001fd40008000000 */
[----:B------:R-:W0:Y:S02]  /*08a0*/  F2F.F32.F64 R12, R12 ;  /* 0x0000000c000c7310 */ /* 0x000e240000301000 */
[----:B0-----:R-:W-:-:S07]  /*08b0*/  FSEL R0, -R12, R12, !P1 ;  /* 0x0000000c0c007208 */ /* 0x001fce0004800100 */
.L_x_50:
[----:B------:R-:W-:Y:S05]  /*08c0*/  BSYNC.RECONVERGENT B0 ;  /* 0x0000000000007941 */ /* 0x000fea0003800200 */
.L_x_49:
[----:B------:R-:W-:Y:S02]  /*08d0*/  IMAD.MOV.U32 R11, RZ, RZ, 0x37cbac00 ;  /* 0x37cbac00ff0b7424 */ /* 0x000fe400078e00ff */
[----:B------:R-:W-:Y:S01]  /*08e0*/  FMUL R2, R0, R0 ;  /* 0x0000000000027220 */ /* 0x000fe20000400000 */
[C---:B------:R-:W-:Y:S01]  /*08f0*/  LOP3.LUT R12, R3.reuse, 0x1, RZ, 0xc0, !PT ;  /* 0x00000001030c7812 */ /* 0x040fe200078ec0ff */
[----:B------:R-:W-:Y:S01]  /*0900*/  IMAD.MOV.U32 R19, RZ, RZ, 0x3c0885e4 ;  /* 0x3c0885e4ff137424 */ /* 0x000fe200078e00ff */
[----:B------:R-:W-:Y:S01]  /*0910*/  BSSY.RECONVERGENT B0, `(.L_x_52) ;  /* 0x0000048000007945 */ /* 0x000fe20003800200 */
[----:B------:R-:W-:Y:S01]  /*0920*/  FFMA R4, R2, R11, -0.0013887860113754868507 ;  /* 0xbab607ed02047423 */ /* 0x000fe2000000000b */
[----:B------:R-:W-:Y:S01]  /*0930*/  ISETP.NE.U32.AND P0, PT, R12, 0x1, PT ;  /* 0x000000010c00780c */ /* 0x000fe20003f05070 */
[----:B------:R-:W-:Y:S01]  /*0940*/  IMAD.MOV.U32 R18, RZ, RZ, 0x3e2aaaa8 ;  /* 0x3e2aaaa8ff127424 */ /* 0x000fe200078e00ff */
[----:B------:R-:W-:Y:S02]  /*0950*/  IADD3 R12, PT, PT, R3, 0x1, RZ ;  /* 0x00000001030c7810 */ /* 0x000fe40007ffe0ff */
[----:B------:R-:W-:-:S02]  /*0960*/  FSEL R3, R4, -0.00019574658654164522886, P0 ;  /* 0xb94d415304037808 */ /* 0x000fc40000000000 */
[----:B------:R-:W-:Y:S02]  /*0970*/  FSEL R21, R19, 0.041666727513074874878, !P0 ;  /* 0x3d2aaabb13157808 */ /* 0x000fe40004000000 */
[----:B------:R-:W-:Y:S02]  /*0980*/  FSEL R13, R0, 1, !P0 ;  /* 0x3f800000000d7808 */ /* 0x000fe40004000000 */
[----:B------:R-:W-:Y:S01]  /*0990*/  FSEL R4, -R18, -0.4999999701976776123, !P0 ;  /* 0xbeffffff12047808 */ /* 0x000fe20004000100 */
[C---:B------:R-:W-:Y:S01]  /*09a0*/  FFMA R3, R2.reuse, R3, R21 ;  /* 0x0000000302037223 */ /* 0x040fe20000000015 */
[----:B------:R-:W-:Y:S01]  /*09b0*/  FSETP.GE.AND P0, PT, |R15|, 105615, PT ;  /* 0x47ce47800f00780b */ /* 0x000fe20003f06200 */
[----:B------:R-:W-:Y:S01]  /*09c0*/  FFMA R0, R2, R13, RZ ;  /* 0x0000000d02007223 */ /* 0x000fe200000000ff */
[----:B------:R-:W-:Y:S01]  /*09d0*/  LOP3.LUT P1, RZ, R12, 0x2, RZ, 0xc0, !PT ;  /* 0x000000020cff7812 */ /* 0x000fe2000782c0ff */
[----:B------:R-:W-:-:S04]  /*09e0*/  FFMA R3, R2, R3, R4 ;  /* 0x0000000302037223 */ /* 0x000fc80000000004 */
[----:B------:R-:W-:-:S08]  /*09f0*/  FFMA R13, R0, R3, R13 ;  /* 0x00000003000d7223 */ /* 0x000fd0000000000d */
[----:B------:R-:W-:Y:S01]  /*0a00*/  @P1 FADD R13, RZ, -R13 ;  /* 0x8000000dff0d1221 */ /* 0x000fe20000000000 */
[----:B------:R-:W-:Y:S06]  /*0a10*/  @!P0 BRA `(.L_x_53) ;  /* 0x0000000000dc8947 */ /* 0x000fec0003800000 */
[----:B------:R-:W-:-:S13]  /*0a20*/  FSETP.NEU.AND P0, PT, |R15|, +INF , PT ;  /* 0x7f8000000f00780b */ /* 0x000fda0003f0d200 */
[----:B------:R-:W-:Y:S01]  /*0a30*/  @!P0 FMUL R22, RZ, R15 ;  /* 0x0000000fff168220 */ /* 0x000fe20000400000 */
[----:B------:R-:W-:Y:S01]  /*0a40*/  @!P0 IMAD.MOV.U32 R14, RZ, RZ, RZ ;  /* 0x000000ffff0e8224 */ /* 0x000fe200078e00ff */
[----:B------:R-:W-:Y:S06]  /*0a50*/  @!P0 BRA `(.L_x_53) ;  /* 0x0000000000cc8947 */ /* 0x000fec0003800000 */
[----:B------:R-:W-:Y:S01]  /*0a60*/  IMAD.SHL.U32 R2, R15, 0x100, RZ ;  /* 0x000001000f027824 */ /* 0x000fe200078e00ff */
[----:B------:R-:W-:Y:S01]  /*0a70*/  MOV R14, RZ ;  /* 0x000000ff000e7202 */ /* 0x000fe20000000f00 */
[----:B------:R-:W-:Y:S01]  /*0a80*/  IMAD.MOV.U32 R0, RZ, RZ, R1 ;  /* 0x000000ffff007224 */ /* 0x000fe200078e0001 */
[----:B------:R-:W0:Y:S02]  /*0a90*/  LDCU.64 UR8, c[0x4][URZ] ;  /* 0x01000000ff0877ac */ /* 0x000e240008000a00 */
[----:B------:R-:W-:Y:S01]  /*0aa0*/  LOP3.LUT R25, R2, 0x80000000, RZ, 0xfc, !PT ;  /* 0x8000000002197812 */ /* 0x000fe200078efcff */
[----:B------:R-:W-:Y:S01]  /*0ab0*/  UMOV UR5, URZ ;  /* 0x000000ff00057c82 */ /* 0x000fe20008000000 */
[----:B------:R-:W-:-:S05]  /*0ac0*/  UMOV UR4, URZ ;  /* 0x000000ff00047c82 */ /* 0x000fca0008000000 */
.L_x_54:
[----:B0-----:R-:W-:Y:S02]  /*0ad0*/  IMAD.U32 R2, RZ, RZ, UR8 ;  /* 0x00000008ff027e24 */ /* 0x001fe4000f8e00ff */
[----:B------:R-:W-:-:S05]  /*0ae0*/  IMAD.U32 R3, RZ, RZ, UR9 ;  /* 0x00000009ff037e24 */ /* 0x000fca000f8e00ff */
        /* <DEDUP_REMOVED lines=9> */
[----:B0-----:R-:W-:Y:S01]  /*0b80*/  IADD3 R0, PT, PT, R0, 0x4, RZ ;  /* 0x0000000400007810 */ /* 0x001fe20007ffe0ff */
        /* <DEDUP_REMOVED lines=13> */
[----:B------:R-:W-:Y:S01]  /*0c60*/  UMOV UR5, 0x3bf921fb ;  /* 0x3bf921fb00057882 */ /* 0x000fe20000000000 */
[----:B------:R-:W-:-:S02]  /*0c70*/  ISETP.GE.AND P1, PT, R15, RZ, PT ;  /* 0x000000ff0f00720c */ /* 0x000fc40003f26270 */
[-C--:B--2---:R-:W-:Y:S02]  /*0c80*/  @P0 SHF.L.W.U32.HI R0, R3, R4.reuse, R0 ;  /* 0x0000000403000219 */ /* 0x084fe40000010e00 */
[----:B---3--:R-:W-:Y:S02]  /*0c90*/  @P0 SHF.L.W.U32.HI R3, R2, R4, R3 ;  /* 0x0000000402030219 */ /* 0x008fe40000010e03 */
[--C-:B------:R-:W-:Y:S02]  /*0ca0*/  SHF.R.U32.HI R23, RZ, 0x1e, R0.reuse ;  /* 0x0000001eff177819 */ /* 0x100fe40000011600 */
[C---:B------:R-:W-:Y:S01]  /*0cb0*/  SHF.L.W.U32.HI R4, R3.reuse, 0x2, R0 ;  /* 0x0000000203047819 */ /* 0x040fe20000010e00 */
[----:B------:R-:W-:-:S03]  /*0cc0*/  IMAD.SHL.U32 R3, R3, 0x4, RZ ;  /* 0x0000000403037824 */ /* 0x000fc600078e00ff */
[----:B------:R-:W-:Y:S02]  /*0cd0*/  SHF.R.S32.HI R12, RZ, 0x1f, R4 ;  /* 0x0000001fff0c7819 */ /* 0x000fe40000011404 */
[----:B0-----:R-:W-:Y:S02]  /*0ce0*/  LEA.HI R14, R4, R23, RZ, 0x1 ;  /* 0x00000017040e7211 */ /* 0x001fe400078f08ff */
[C---:B------:R-:W-:Y:S02]  /*0cf0*/  LOP3.LUT R2, R12.reuse, R3, RZ, 0x3c, !PT ;  /* 0x000000030c027212 */ /* 0x040fe400078e3cff */
[----:B------:R-:W-:Y:S01]  /*0d00*/  LOP3.LUT R3, R12, R4, RZ, 0x3c, !PT ;  /* 0x000000040c037212 */ /* 0x000fe200078e3cff */
[----:B------:R-:W-:Y:S01]  /*0d10*/  IMAD.MOV R0, RZ, RZ, -R14 ;  /* 0x000000ffff007224 */ /* 0x000fe200078e0a0e */
[----:B------:R-:W-:-:S04]  /*0d20*/  LOP3.LUT R15, R4, R15, RZ, 0x3c, !PT ;  /* 0x0000000f040f7212 */ /* 0x000fc800078e3cff */
[----:B------:R-:W0:Y:S01]  /*0d30*/  I2F.F64.S64 R2, R2 ;  /* 0x0000000200027312 */ /* 0x000e220000301c00 */
[----:B------:R-:W-:Y:S02]  /*0d40*/  ISETP.GE.AND P0, PT, R15, RZ, PT ;  /* 0x000000ff0f00720c */ /* 0x000fe40003f06270 */
[----:B------:R-:W-:Y:S01]  /*0d50*/  @!P1 MOV R14, R0 ;  /* 0x00000000000e9202 */ /* 0x000fe20000000f00 */
[----:B0-----:R-:W-:-:S10]  /*0d60*/  DMUL R20, R2, UR4 ;  /* 0x0000000402147c28 */ /* 0x001fd40008000000 */
[----:B------:R-:W0:Y:S02]  /*0d70*/  F2F.F32.F64 R20, R20 ;  /* 0x0000001400147310 */ /* 0x000e240000301000 */
[----:B0-----:R-:W-:-:S07]  /*0d80*/  FSEL R22, -R20, R20, !P0 ;  /* 0x0000001414167208 */ /* 0x001fce0004000100 */
.L_x_53:
[----:B------:R-:W-:Y:S05]  /*0d90*/  BSYNC.RECONVERGENT B0 ;  /* 0x0000000000007941 */ /* 0x000fea0003800200 */
.L_x_52:
        /* <DEDUP_REMOVED lines=12> */
[----:B------:R-:W-:Y:S02]  /*0e60*/  FSEL R23, -R12, -0.16666662693023681641, !P0 ;  /* 0xbe2aaaa80c177808 */ /* 0x000fe40004000100 */
[----:B------:R-:W-:Y:S01]  /*0e70*/  FSEL R21, R22, 1, P0 ;  /* 0x3f80000016157808 */ /* 0x000fe20000000000 */
[----:B------:R-:W-:Y:S01]  /*0e80*/  FFMA R3, R0, R3, R15 ;  /* 0x0000000300037223 */ /* 0x000fe2000000000f */
[----:B------:R-:W-:Y:S02]  /*0e90*/  LOP3.LUT P0, RZ, R14, 0x2, RZ, 0xc0, !PT ;  /* 0x000000020eff7812 */ /* 0x000fe4000780c0ff */
[----:B0-----:R-:W-:Y:S01]  /*0ea0*/  I2FP.F32.S32 R2, R4 ;  /* 0x0000000400027245 */ /* 0x001fe20000201400 */
[C---:B------:R-:W-:Y:S01]  /*0eb0*/  FFMA R3, R0.reuse, R3, R23 ;  /* 0x0000000300037223 */ /* 0x040fe20000000017 */
[----:B------:R-:W-:Y:S01]  /*0ec0*/  FFMA R0, R0, R21, RZ ;  /* 0x0000001500007223 */ /* 0x000fe200000000ff */
[----:B------:R-:W-:-:S02]  /*0ed0*/  IMAD.MOV.U32 R20, RZ, RZ, R4 ;  /* 0x000000ffff147224 */ /* 0x000fc400078e0004 */
[----:B------:R-:W-:Y:S01]  /*0ee0*/  FFMA R15, R2, -1.5707962512969970703, R17 ;  /* 0xbfc90fda020f7823 */ /* 0x000fe20000000011 */
[----:B------:R-:W-:-:S03]  /*0ef0*/  FFMA R21, R0, R3, R21 ;  /* 0x0000000300157223 */ /* 0x000fc60000000015 */
[C---:B------:R-:W-:Y:S02]  /*0f00*/  FFMA R15, R2.reuse, -7.5497894158615963534e-08, R15 ;  /* 0xb3a22168020f7823 */ /* 0x040fe4000000000f */
[----:B------:R-:W-:Y:S02]  /*0f10*/  @P0 FADD R21, RZ, -R21 ;  /* 0x80000015ff150221 */ /* 0x000fe40000000000 */
[----:B------:R-:W-:-:S05]  /*0f20*/  FFMA R22, R2, -5.3903029534742383927e-15, R15 ;  /* 0xa7c234c502167823 */ /* 0x000fca000000000f */
[----:B------:R-:W-:Y:S01]  /*0f30*/  MOV R0, R22 ;  /* 0x0000001600007202 */ /* 0x000fe20000000f00 */
[----:B------:R-:W-:Y:S06]  /*0f40*/  @!P1 BRA `(.L_x_56) ;  /* 0x0000000000dc9947 */ /* 0x000fec0003800000 */
[----:B------:R-:W-:-:S13]  /*0f50*/  FSETP.NEU.AND P0, PT, |R17|, +INF , PT ;  /* 0x7f8000001100780b */ /* 0x000fda0003f0d200 */
[----:B------:R-:W-:Y:S01]  /*0f60*/  @!P0 FMUL R0, RZ, R17 ;  /* 0x00000011ff008220 */ /* 0x000fe20000400000 */
[----:B------:R-:W-:Y:S01]  /*0f70*/  @!P0 IMAD.MOV.U32 R4, RZ, RZ, RZ ;  /* 0x000000ffff048224 */ /* 0x000fe200078e00ff */
[----:B------:R-:W-:Y:S06]  /*0f80*/  @!P0 BRA `(.L_x_56) ;  /* 0x0000000000cc8947 */ /* 0x000fec0003800000 */
[----:B------:R-:W-:Y:S01]  /*0f90*/  IMAD.SHL.U32 R2, R17, 0x100, RZ ;  /* 0x0000010011027824 */ /* 0x000fe200078e00ff */
[----:B------:R-:W-:Y:S01]  /*0fa0*/  MOV R0, R1 ;  /* 0x0000000100007202 */ /* 0x000fe20000000f00 */
[----:B------:R-:W-:Y:S01]  /*0fb0*/  IMAD.MOV.U32 R23, RZ, RZ, RZ ;  /* 0x000000ffff177224 */ /* 0x000fe200078e00ff */
[----:B------:R-:W0:Y:S02]  /*0fc0*/  LDCU.64 UR8, c[0x4][URZ] ;  /* 0x01000000ff0877ac */ /* 0x000e240008000a00 */
[----:B------:R-:W-:Y:S01]  /*0fd0*/  LOP3.LUT R27, R2, 0x80000000, RZ, 0xfc, !PT ;  /* 0x80000000021b7812 */ /* 0x000fe200078efcff */
[----:B------:R-:W-:Y:S01]  /*0fe0*/  UMOV UR5, URZ ;  /* 0x000000ff00057c82 */ /* 0x000fe20008000000 */
[----:B------:R-:W-:-:S05]  /*0ff0*/  UMOV UR4, URZ ;  /* 0x000000ff00047c82 */ /* 0x000fca0008000000 */
.L_x_57:
        /* <DEDUP_REMOVED lines=16> */
[----:B------:R-:W-:Y:S02]  /*1100*/  LOP3.LUT P0, RZ, R4, 0x1f, RZ, 0xc0, !PT ;  /* 0x0000001f04ff7812 */ /* 0x000fe4000780c0ff */
[----:B------:R-:W-:-:S04]  /*1110*/  IADD3 R0, PT, PT, R0, -0x80, RZ ;  /* 0xffffff8000007810 */ /* 0x000fc80007ffe0ff */
        /* <DEDUP_REMOVED lines=11> */
[C-C-:B------:R-:W-:Y:S01]  /*11d0*/  SHF.L.W.U32.HI R4, R3.reuse, 0x2, R0.reuse ;  /* 0x0000000203047819 */ /* 0x140fe20000010e00 */
[----:B------:R-:W-:Y:S01]  /*11e0*/  IMAD.SHL.U32 R3, R3, 0x4, RZ ;  /* 0x0000000403037824 */ /* 0x000fe200078e00ff */
[----:B0-----:R-:W-:Y:S02]  /*11f0*/  SHF.R.U32.HI R23, RZ, 0x1e, R0 ;  /* 0x0000001eff177819 */ /* 0x001fe40000011600 */
[----:B------:R-:W-:-:S02]  /*1200*/  SHF.R.S32.HI R14, RZ, 0x1f, R4 ;  /* 0x0000001fff0e7819 */ /* 0x000fc40000011404 */
[----:B------:R-:W-:Y:S02]  /*1210*/  LOP3.LUT R0, R4, R17, RZ, 0x3c, !PT ;  /* 0x0000001104007212 */ /* 0x000fe400078e3cff */
[C---:B------:R-:W-:Y:S02]  /*1220*/  LOP3.LUT R2, R14.reuse, R3, RZ, 0x3c, !PT ;  /* 0x000000030e027212 */ /* 0x040fe400078e3cff */
[----:B------:R-:W-:Y:S02]  /*1230*/  LOP3.LUT R3, R14, R4, RZ, 0x3c, !PT ;  /* 0x000000040e037212 */ /* 0x000fe400078e3cff */
[----:B------:R-:W-:Y:S02]  /*1240*/  LEA.HI R4, R4, R23, RZ, 0x1 ;  /* 0x0000001704047211 */ /* 0x000fe400078f08ff */
[----:B------:R-:W-:Y:S02]  /*1250*/  ISETP.GE.AND P1, PT, R0, RZ, PT ;  /* 0x000000ff0000720c */ /* 0x000fe40003f26270 */
[----:B------:R-:W0:Y:S01]  /*1260*/  I2F.F64.S64 R2, R2 ;  /* 0x0000000200027312 */ /* 0x000e220000301c00 */
[----:B------:R-:W-:-:S04]  /*1270*/  IMAD.MOV R0, RZ, RZ, -R4 ;  /* 0x000000ffff007224 */ /* 0x000fc800078e0a04 */
[----:B------:R-:W-:Y:S01]  /*1280*/  @!P0 IMAD.MOV.U32 R4, RZ, RZ, R0 ;  /* 0x000000ffff048224 */ /* 0x000fe200078e0000 */
[----:B0-----:R-:W-:-:S10]  /*1290*/  DMUL R14, R2, UR4 ;  /* 0x00000004020e7c28 */ /* 0x001fd40008000000 */
[----:B------:R-:W0:Y:S02]  /*12a0*/  F2F.F32.F64 R14, R14 ;  /* 0x0000000e000e7310 */ /* 0x000e240000301000 */
[----:B0-----:R-:W-:-:S07]  /*12b0*/  FSEL R0, -R14, R14, !P1 ;  /* 0x0000000e0e007208 */ /* 0x001fce0004800100 */
.L_x_56:
[----:B------:R-:W-:Y:S05]  /*12c0*/  BSYNC.RECONVERGENT B0 ;  /* 0x0000000000007941 */ /* 0x000fea0003800200 */
.L_x_55:
[----:B------:R-:W-:Y:S01]  /*12d0*/  LOP3.LUT R3, R4, 0x1, RZ, 0xc0, !PT ;  /* 0x0000000104037812 */ /* 0x000fe200078ec0ff */
[----:B------:R-:W-:Y:S01]  /*12e0*/  FMUL R2, R0, R0 ;  /* 0x0000000000027220 */ /* 0x000fe20000400000 */
[----:B------:R-:W-:Y:S01]  /*12f0*/  IADD3 R4, PT, PT, R4, 0x1, RZ ;  /* 0x0000000104047810 */ /* 0x000fe20007ffe0ff */
[----:B------:R-:W-:Y:S01]  /*1300*/  BSSY.RECONVERGENT B0, `(.L_x_58) ;  /* 0x0000046000007945 */ /* 0x000fe20003800200 */
[----:B------:R-:W-:Y:S01]  /*1310*/  ISETP.NE.U32.AND P0, PT, R3, 0x1, PT ;  /* 0x000000010300780c */ /* 0x000fe20003f05070 */
[----:B------:R-:W-:Y:S01]  /*1320*/  FFMA R3, R2, R11, -0.0013887860113754868507 ;  /* 0xbab607ed02037423 */ /* 0x000fe2000000000b */
[----:B------:R-:W-:Y:S02]  /*1330*/  LOP3.LUT P1, RZ, R4, 0x2, RZ, 0xc0, !PT ;  /* 0x0000000204ff7812 */ /* 0x000fe4000782c0ff */
[----:B------:R-:W-:Y:S02]  /*1340*/  FSEL R19, R19, 0.041666727513074874878, !P0 ;  /* 0x3d2aaabb13137808 */ /* 0x000fe40004000000 */
[----:B------:R-:W-:-:S02]  /*1350*/  FSEL R3, R3, -0.00019574658654164522886, P0 ;  /* 0xb94d415303037808 */ /* 0x000fc40000000000 */
[----:B------:R-:W-:Y:S02]  /*1360*/  FSEL R14, R0, 1, !P0 ;  /* 0x3f800000000e7808 */ /* 0x000fe40004000000 */
[----:B------:R-:W-:Y:S01]  /*1370*/  FSEL R18, -R18, -0.4999999701976776123, !P0 ;  /* 0xbeffffff12127808 */ /* 0x000fe20004000100 */
[C---:B------:R-:W-:Y:S01]  /*1380*/  FFMA R19, R2.reuse, R3, R19 ;  /* 0x0000000302137223 */ /* 0x040fe20000000013 */
[----:B------:R-:W-:Y:S01]  /*1390*/  FSETP.GE.AND P0, PT, |R17|, 105615, PT ;  /* 0x47ce47801100780b */ /* 0x000fe20003f06200 */
[C---:B------:R-:W-:Y:S02]  /*13a0*/  FFMA R3, R2.reuse, R14, RZ ;  /* 0x0000000e02037223 */ /* 0x040fe400000000ff */
[----:B------:R-:W-:-:S04]  /*13b0*/  FFMA R18, R2, R19, R18 ;  /* 0x0000001302127223 */ /* 0x000fc80000000012 */
[----:B------:R-:W-:-:S04]  /*13c0*/  FFMA R14, R3, R18, R14 ;  /* 0x00000012030e7223 */ /* 0x000fc8000000000e */
[----:B------:R-:W-:Y:S02]  /*13d0*/  @P1 FADD R14, RZ, -R14 ;  /* 0x8000000eff0e1221 */ /* 0x000fe40000000000 */
[----:B------:R-:W-:Y:S05]  /*13e0*/  @!P0 BRA `(.L_x_59) ;  /* 0x0000000000dc8947 */ /* 0x000fea0003800000 */
        /* <DEDUP_REMOVED lines=11> */
.L_x_60:
        /* <DEDUP_REMOVED lines=29> */
[--C-:B0-----:R-:W-:Y:S02]  /*1670*/  SHF.R.U32.HI R15, RZ, 0x1e, R0.reuse ;  /* 0x0000001eff0f7819 */ /* 0x101fe40000011600 */
[C---:B------:R-:W-:Y:S01]  /*1680*/  SHF.L.W.U32.HI R20, R3.reuse, 0x2, R0 ;  /* 0x0000000203147819 */ /* 0x040fe20000010e00 */
[----:B------:R-:W-:-:S03]  /*1690*/  IMAD.SHL.U32 R3, R3, 0x4, RZ ;  /* 0x0000000403037824 */ /* 0x000fc600078e00ff */
[----:B------:R-:W-:Y:S02]  /*16a0*/  SHF.R.S32.HI R4, RZ, 0x1f, R20 ;  /* 0x0000001fff047819 */ /* 0x000fe40000011414 */
[----:B------:R-:W-:Y:S02]  /*16b0*/  LOP3.LUT R17, R20, R17, RZ, 0x3c, !PT ;  /* 0x0000001114117212 */ /* 0x000fe400078e3cff */
[C---:B------:R-:W-:Y:S02]  /*16c0*/  LOP3.LUT R2, R4.reuse, R3, RZ, 0x3c, !PT ;  /* 0x0000000304027212 */ /* 0x040fe400078e3cff */
[----:B------:R-:W-:Y:S02]  /*16d0*/  LOP3.LUT R3, R4, R20, RZ, 0x3c, !PT ;  /* 0x0000001404037212 */ /* 0x000fe400078e3cff */
[----:B------:R-:W-:Y:S02]  /*16e0*/  LEA.HI R20, R20, R15, RZ, 0x1 ;  /* 0x0000000f14147211 */ /* 0x000fe400078f08ff */
[----:B------:R-:W-:-:S02]  /*16f0*/  ISETP.GE.AND P0, PT, R17, RZ, PT ;  /* 0x000000ff1100720c */ /* 0x000fc40003f06270 */
[----:B------:R-:W0:Y:S01]  /*1700*/  I2F.F64.S64 R2, R2 ;  /* 0x0000000200027312 */ /* 0x000e220000301c00 */
[----:B------:R-:W-:-:S04]  /*1710*/  IMAD.MOV R0, RZ, RZ, -R20 ;  /* 0x000000ffff007224 */ /* 0x000fc800078e0a14 */
[----:B------:R-:W-:Y:S01]  /*1720*/  @!P1 IMAD.MOV.U32 R20, RZ, RZ, R0 ;  /* 0x000000ffff149224 */ /* 0x000fe200078e0000 */
[----:B0-----:R-:W-:-:S10]  /*1730*/  DMUL R18, R2, UR4 ;  /* 0x0000000402127c28 */ /* 0x001fd40008000000 */
[----:B------:R-:W0:Y:S02]  /*1740*/  F2F.F32.F64 R18, R18 ;  /* 0x0000001200127310 */ /* 0x000e240000301000 */
[----:B0-----:R-:W-:-:S07]  /*1750*/  FSEL R22, -R18, R18, !P0 ;  /* 0x0000001212167208 */ /* 0x001fce0004000100 */
.L_x_59:
[----:B------:R-:W-:Y:S05]  /*1760*/  BSYNC.RECONVERGENT B0 ;  /* 0x0000000000007941 */ /* 0x000fea0003800200 */
.L_x_58:
[----:B------:R-:W0:Y:S01]  /*1770*/  LDC R15, c[0x0][0x3b0] ;  /* 0x0000ec00ff0f7b82 */ /* 0x000e220000000800 */
[----:B------:R-:W-:Y:S01]  /*1780*/  FMUL R2, R22, R22 ;  /* 0x0000001616027220 */ /* 0x000fe20000400000 */
[----:B------:R-:W-:Y:S01]  /*1790*/  LOP3.LUT R3, R20, 0x1, RZ, 0xc0, !PT ;  /* 0x0000000114037812 */ /* 0x000fe200078ec0ff */
[----:B------:R-:W-:Y:S01]  /*17a0*/  IMAD.MOV.U32 R0, RZ, RZ, 0x43340000 ;  /* 0x43340000ff007424 */ /* 0x000fe200078e00ff */
[----:B------:R-:W-:Y:S01]  /*17b0*/  MOV R17, 0x3bb60b61 ;  /* 0x3bb60b6100117802 */ /* 0x000fe20000000f00 */
[----:B------:R-:W-:Y:S01]  /*17c0*/  FFMA R11, R2, R11, -0.0013887860113754868507 ;  /* 0xbab607ed020b7423 */ /* 0x000fe2000000000b */
[----:B------:R-:W-:Y:S02]  /*17d0*/  ISETP.NE.U32.AND P0, PT, R3, 0x1, PT ;  /* 0x000000010300780c */ /* 0x000fe40003f05070 */
[----:B------:R-:W-:Y:S01]  /*17e0*/  LOP3.LUT P1, RZ, R20, 0x2, RZ, 0xc0, !PT ;  /* 0x0000000214ff7812 */ /* 0x000fe2000782c0ff */
[----:B------:R-:W-:Y:S01]  /*17f0*/  FFMA R0, R17, -R0, 1 ;  /* 0x3f80000011007423 */ /* 0x000fe20000000800 */
[----:B------:R-:W-:-:S02]  /*1800*/  FSEL R3, R16, 0.0083327032625675201416, !P0 ;  /* 0x3c0885e410037808 */ /* 0x000fc40004000000 */
[----:B------:R-:W-:Y:S01]  /*1810*/  FSEL R11, R11, -0.00019574658654164522886, !P0 ;  /* 0xb94d41530b0b7808 */ /* 0x000fe20004000000 */
[----:B------:R-:W-:Y:S01]  /*1820*/  FFMA R4, R0, R17, 0.0055555556900799274445 ;  /* 0x3bb60b6100047423 */ /* 0x000fe20000000011 */
[----:B------:R-:W-:Y:S02]  /*1830*/  FSEL R12, -R12, -0.16666662693023681641, !P0 ;  /* 0xbe2aaaa80c0c7808 */ /* 0x000fe40004000100 */
[----:B------:R-:W-:Y:S01]  /*1840*/  FSEL R0, R22, 1, P0 ;  /* 0x3f80000016007808 */ /* 0x000fe20000000000 */
[----:B------:R-:W-:-:S04]  /*1850*/  FFMA R11, R2, R11, R3 ;  /* 0x0000000b020b7223 */ /* 0x000fc80000000003 */
[C---:B------:R-:W-:Y:S01]  /*1860*/  FFMA R12, R2.reuse, R11, R12 ;  /* 0x0000000b020c7223 */ /* 0x040fe2000000000c */
[----:B------:R-:W-:Y:S01]  /*1870*/  FFMA R11, R2, R0, RZ ;  /* 0x00000000020b7223 */ /* 0x000fe200000000ff */
[----:B0-----:R-:W-:-:S03]  /*1880*/  FMUL R3, R15, 3.1415927410125732422 ;  /* 0x40490fdb0f037820 */ /* 0x001fc60000400000 */
[----:B------:R-:W-:Y:S01]  /*1890*/  FFMA R0, R11, R12, R0 ;  /* 0x0000000c0b007223 */ /* 0x000fe20000000000 */
[----:B------:R-:W0:Y:S01]  /*18a0*/  FCHK P0, R3, 180 ;  /* 0x4334000003007902 */ /* 0x000e220000000000 */
[----:B------:R-:W-:Y:S02]  /*18b0*/  FFMA R15, R3, R4, RZ ;  /* 0x00000004030f7223 */ /* 0x000fe400000000ff */
[----:B------:R-:W-:Y:S02]  /*18c0*/  @P1 FADD R0, RZ, -R0 ;  /* 0x80000000ff001221 */ /* 0x000fe40000000000 */
[----:B------:R-:W-:-:S04]  /*18d0*/  FFMA R2, R15, -180, R3 ;  /* 0xc33400000f027823 */ /* 0x000fc80000000003 */
[----:B------:R-:W-:Y:S01]  /*18e0*/  FFMA R18, R4, R2, R15 ;  /* 0x0000000204127223 */ /* 0x000fe2000000000f */
[----:B0-----:R-:W-:Y:S06]  /*18f0*/  @!P0 BRA `(.L_x_61) ;  /* 0x0000000000108947 */ /* 0x001fec0003800000 */
[----:B------:R-:W-:Y:S01]  /*1900*/  IMAD.MOV.U32 R18, RZ, RZ, 0x43340000 ;  /* 0x43340000ff127424 */ /* 0x000fe200078e00ff */
[----:B------:R-:W-:-:S07]  /*1910*/  MOV R4, 0x1930 ;  /* 0x0000193000047802 */ /* 0x000fce0000000f00 */
[----:B------:R-:W-:Y:S05]  /*1920*/  CALL.REL.NOINC `($__internal_2_$__cuda_sm3x_div_rn_noftz_f32_slowpath) ;  /* 0x0000001c00bc7944 */ /* 0x000fea0003c00000 */
[----:B------:R-:W-:-:S07]  /*1930*/  IMAD.MOV.U32 R18, RZ, RZ, R3 ;  /* 0x000000ffff127224 */ /* 0x000fce00078e0003 */
.L_x_61:
[----:B------:R-:W-:Y:S01]  /*1940*/  FMUL R18, R18, 0.5 ;  /* 0x3f00000012127820 */ /* 0x000fe20000400000 */
[----:B------:R-:W-:Y:S03]  /*1950*/  BSSY.RECONVERGENT B0, `(.L_x_62) ;  /* 0x0000040000007945 */ /* 0x000fe60003800200 */
[C---:B------:R-:W-:Y:S01]  /*1960*/  FMUL R2, R18.reuse, 0.63661974668502807617 ;  /* 0x3f22f98312027820 */ /* 0x040fe20000400000 */
[----:B------:R-:W-:-:S03]  /*1970*/  FSETP.GE.AND P0, PT, |R18|, 105615, PT ;  /* 0x47ce47801200780b */ /* 0x000fc60003f06200 */
[----:B------:R-:W0:Y:S02]  /*1980*/  F2I.NTZ R11, R2 ;  /* 0x00000002000b7305 */ /* 0x000e240000203100 */
[----:B0-----:R-:W-:-:S05]  /*1990*/  I2FP.F32.S32 R3, R11 ;  /* 0x0000000b00037245 */ /* 0x001fca0000201400 */
[----:B------:R-:W-:-:S04]  /*19a0*/  FFMA R4, R3, -1.5707962512969970703, R18 ;  /* 0xbfc90fda03047823 */ /* 0x000fc80000000012 */
[----:B------:R-:W-:-:S04]  /*19b0*/  FFMA R4, R3, -7.5497894158615963534e-08, R4 ;  /* 0xb3a2216803047823 */ /* 0x000fc80000000004 */
[----:B------:R-:W-:Y:S01]  /*19c0*/  FFMA R20, R3, -5.3903029534742383927e-15, R4 ;  /* 0xa7c234c503147823 */ /* 0x000fe20000000004 */
        /* <DEDUP_REMOVED lines=8> */
[----:B------:R-:W-:Y:S01]  /*1a50*/  IMAD.MOV.U32 R2, RZ, RZ, R1 ;  /* 0x000000ffff027224 */ /* 0x000fe200078e0001 */
[----:B------:R-:W-:Y:S01]  /*1a60*/  LOP3.LUT R11, R3, 0x80000000, RZ, 0xfc, !PT ;  /* 0x80000000030b7812 */ /* 0x000fe200078efcff */
[----:B------:R-:W-:Y:S01]  /*1a70*/  UMOV UR5, URZ ;  /* 0x000000ff00057c82 */ /* 0x000fe20008000000 */
[----:B------:R-:W-:-:S05]  /*1a80*/  UMOV UR4, URZ ;  /* 0x000000ff00047c82 */ /* 0x000fca0008000000 */
.L_x_64:
[----:B0-----:R-:W-:Y:S01]  /*1a90*/  MOV R24, UR8 ;  /* 0x0000000800187c02 */ /* 0x001fe20008000f00 */
        /* <DEDUP_REMOVED lines=28> */
[C---:B------:R-:W-:Y:S02]  /*1c60*/  SHF.L.W.U32.HI R11, R3.reuse, 0x2, R4 ;  /* 0x00000002030b7819 */ /* 0x040fe40000010e04 */
[----:B------:R-:W-:Y:S02]  /*1c70*/  SHF.L.U32 R3, R3, 0x2, RZ ;  /* 0x0000000203037819 */ /* 0x000fe400000006ff */
[----:B------:R-:W-:-:S02]  /*1c80*/  SHF.R.S32.HI R12, RZ, 0x1f, R11 ;  /* 0x0000001fff0c7819 */ /* 0x000fc4000001140b */
[----:B------:R-:W-:Y:S02]  /*1c90*/  SHF.R.U32.HI R4, RZ, 0x1e, R4 ;  /* 0x0000001eff047819 */ /* 0x000fe40000011604 */
[C---:B------:R-:W-:Y:S02]  /*1ca0*/  LOP3.LUT R2, R12.reuse, R3, RZ, 0x3c, !PT ;  /* 0x000000030c027212 */ /* 0x040fe400078e3cff */
[----:B------:R-:W-:Y:S02]  /*1cb0*/  LOP3.LUT R3, R12, R11, RZ, 0x3c, !PT ;  /* 0x0000000b0c037212 */ /* 0x000fe400078e3cff */
[C---:B------:R-:W-:Y:S02]  /*1cc0*/  LOP3.LUT R18, R11.reuse, R18, RZ, 0x3c, !PT ;  /* 0x000000120b127212 */ /* 0x040fe400078e3cff */
[----:B------:R-:W-:Y:S02]  /*1cd0*/  LEA.HI R11, R11, R4, RZ, 0x1 ;  /* 0x000000040b0b7211 */ /* 0x000fe400078f08ff */
[----:B------:R-:W0:Y:S01]  /*1ce0*/  I2F.F64.S64 R2, R2 ;  /* 0x0000000200027312 */ /* 0x000e220000301c00 */
[----:B------:R-:W-:-:S02]  /*1cf0*/  ISETP.GE.AND P1, PT, R18, RZ, PT ;  /* 0x000000ff1200720c */ /* 0x000fc40003f26270 */
[----:B------:R-:W-:-:S04]  /*1d00*/  IMAD.MOV R4, RZ, RZ, -R11 ;  /* 0x000000ffff047224 */ /* 0x000fc800078e0a0b */
[----:B------:R-:W-:Y:S01]  /*1d10*/  @!P0 IMAD.MOV.U32 R11, RZ, RZ, R4 ;  /* 0x000000ffff0b8224 */ /* 0x000fe200078e0004 */
[----:B0-----:R-:W-:-:S10]  /*1d20*/  DMUL R16, R2, UR4 ;  /* 0x0000000402107c28 */ /* 0x001fd40008000000 */
[----:B------:R-:W0:Y:S02]  /*1d30*/  F2F.F32.F64 R16, R16 ;  /* 0x0000001000107310 */ /* 0x000e240000301000 */
[----:B0-----:R-:W-:-:S07]  /*1d40*/  FSEL R20, -R16, R16, !P1 ;  /* 0x0000001010147208 */ /* 0x001fce0004800100 */
.L_x_63:
[----:B------:R-:W-:Y:S05]  /*1d50*/  BSYNC.RECONVERGENT B0 ;  /* 0x0000000000007941 */ /* 0x000fea0003800200 */
.L_x_62:
[----:B------:R-:W0:Y:S01]  /*1d60*/  LDCU.64 UR4, c[0x0][0x3a0] ;  /* 0x00007400ff0477ac */ /* 0x000e220008000a00 */
[----:B------:R-:W-:Y:S02]  /*1d70*/  IMAD.MOV.U32 R4, RZ, RZ, 0x3c190000 ;  /* 0x3c190000ff047424 */ /* 0x000fe400078e00ff */
[C---:B------:R-:W-:Y:S01]  /*1d80*/  FMUL R3, R20.reuse, R20 ;  /* 0x0000001414037220 */ /* 0x040fe20000400000 */
[----:B------:R-:W-:Y:S01]  /*1d90*/  FSETP.NEU.AND P0, PT, |R20|, 0.00049096695147454738617, PT ;  /* 0x3a00b43c1400780b */ /* 0x000fe20003f0d200 */
[----:B------:R-:W-:Y:S01]  /*1da0*/  BSSY.RECONVERGENT B0, `(.L_x_65) ;  /* 0x000001c000007945 */ /* 0x000fe20003800200 */
[----:B------:R-:W-:Y:S01]  /*1db0*/  LOP3.LUT R11, R11, 0x1, RZ, 0xc0, !PT ;  /* 0x000000010b0b7812 */ /* 0x000fe200078ec0ff */
[----:B------:R-:W-:Y:S01]  /*1dc0*/  FFMA R4, R3, R4, 0.003265380859375 ;  /* 0x3b56000003047423 */ /* 0x000fe20000000004 */
[----:B------:R-:W-:Y:S02]  /*1dd0*/  I2FP.F32.S32 R12, R9 ;  /* 0x00000009000c7245 */ /* 0x000fe40000201400 */
[----:B------:R-:W-:Y:S01]  /*1de0*/  ISETP.NE.U32.AND P1, PT, R11, 0x1, PT ;  /* 0x000000010b00780c */ /* 0x000fe20003f25070 */
[----:B------:R-:W-:-:S02]  /*1df0*/  FFMA R4, R3, R4, 0.0242919921875 ;  /* 0x3cc7000003047423 */ /* 0x000fc40000000004 */
[----:B------:R-:W-:Y:S02]  /*1e00*/  FADD R12, R12, 0.5 ;  /* 0x3f0000000c0c7421 */ /* 0x000fe40000000000 */
[----:B------:R-:W-:Y:S01]  /*1e10*/  FFMA R4, R3, R4, 0.053466796875 ;  /* 0x3d5b000003047423 */ /* 0x000fe20000000004 */
[----:B0-----:R-:W-:-:S03]  /*1e20*/  I2FP.F32.S32 R2, UR4 ;  /* 0x0000000400027c45 */ /* 0x001fc60008201400 */
[C---:B------:R-:W-:Y:S01]  /*1e30*/  FFMA R4, R3.reuse, R4, 0.13337790966033935547 ;  /* 0x3e08943803047423 */ /* 0x040fe20000000004 */
[----:B------:R-:W-:Y:S01]  /*1e40*/  I2FP.F32.S32 R19, UR5 ;  /* 0x0000000500137c45 */ /* 0x000fe20008201400 */
[----:B------:R-:W0:Y:S02]  /*1e50*/  MUFU.RCP R15, R2 ;  /* 0x00000002000f7308 */ /* 0x000e240000001000 */
[C---:B------:R-:W-:Y:S01]  /*1e60*/  FFMA R11, R3.reuse, R4, 0.33333230018615722656 ;  /* 0x3eaaaa88030b7423 */ /* 0x040fe20000000004 */
[----:B------:R-:W-:-:S04]  /*1e70*/  FMUL R3, R3, R20 ;  /* 0x0000001403037220 */ /* 0x000fc80000400000 */
[----:B------:R-:W-:Y:S01]  /*1e80*/  @P0 FFMA R20, R11, R3, R20 ;  /* 0x000000030b140223 */ /* 0x000fe20000000014 */
[----:B------:R-:W-:-:S04]  /*1e90*/  FADD R3, R12, R12 ;  /* 0x0000000c0c037221 */ /* 0x000fc80000000000 */
[----:B------:R-:W1:Y:S01]  /*1ea0*/  FCHK P0, R3, R2 ;  /* 0x0000000203007302 */ /* 0x000e620000000000 */
[----:B0-----:R-:W-:-:S07]  /*1eb0*/  FFMA R4, -R2, R15, 1 ;  /* 0x3f80000002047423 */ /* 0x001fce000000010f */
[----:B------:R-:W0:Y:S01]  /*1ec0*/  @!P1 MUFU.RCP R20, -R20 ;  /* 0x8000001400149308 */ /* 0x000e220000001000 */
[----:B------:R-:W-:-:S04]  /*1ed0*/  FFMA R4, R15, R4, R15 ;  /* 0x000000040f047223 */ /* 0x000fc8000000000f */
[----:B------:R-:W-:-:S04]  /*1ee0*/  FFMA R11, R3, R4, RZ ;  /* 0x00000004030b7223 */ /* 0x000fc800000000ff */
[----:B------:R-:W-:-:S04]  /*1ef0*/  FFMA R12, -R2, R11, R3 ;  /* 0x0000000b020c7223 */ /* 0x000fc80000000103 */
[----:B------:R-:W-:Y:S01]  /*1f00*/  FFMA R4, R4, R12, R11 ;  /* 0x0000000c04047223 */ /* 0x000fe2000000000b */
[----:B-1----:R-:W-:Y:S06]  /*1f10*/  @!P0 BRA `(.L_x_66) ;  /* 0x0000000000108947 */ /* 0x002fec0003800000 */
[----:B------:R-:W-:Y:S02]  /*1f20*/  MOV R18, R2 ;  /* 0x0000000200127202 */ /* 0x000fe40000000f00 */
[----:B------:R-:W-:-:S07]  /*1f30*/  MOV R4, 0x1f50 ;  /* 0x00001f5000047802 */ /* 0x000fce0000000f00 */
[----:B0-----:R-:W-:Y:S05]  /*1f40*/  CALL.REL.NOINC `($__internal_2_$__cuda_sm3x_div_rn_noftz_f32_slowpath) ;  /* 0x0000001800347944 */ /* 0x001fea0003c00000 */
[----:B------:R-:W-:-:S07]  /*1f50*/  IMAD.MOV.U32 R4, RZ, RZ, R3 ;  /* 0x000000ffff047224 */ /* 0x000fce00078e0003 */
.L_x_66:
[----:B------:R-:W-:Y:S05]  /*1f60*/  BSYNC.RECONVERGENT B0 ;  /* 0x0000000000007941 */ /* 0x000fea0003800200 */
.L_x_65:
[----:B------:R-:W1:Y:S08]  /*1f70*/  MUFU.RCP R12, R19 ;  /* 0x00000013000c7308 */ /* 0x000e700000001000 */
[----:B------:R-:W2:Y:S01]  /*1f80*/  FCHK P0, R2, R19 ;  /* 0x0000001302007302 */ /* 0x000ea20000000000 */
[----:B-1----:R-:W-:-:S04]  /*1f90*/  FFMA R3, -R19, R12, 1 ;  /* 0x3f80000013037423 */ /* 0x002fc8000000010c */
[----:B------:R-:W-:Y:S01]  /*1fa0*/  FFMA R11, R12, R3, R12 ;  /* 0x000000030c0b7223 */ /* 0x000fe2000000000c */
[----:B------:R-:W-:-:S03]  /*1fb0*/  FADD R3, R4, -1 ;  /* 0xbf80000004037421 */ /* 0x000fc60000000000 */
[----:B------:R-:W-:Y:S01]  /*1fc0*/  FFMA R12, R2, R11, RZ ;  /* 0x0000000b020c7223 */ /* 0x000fe200000000ff */
[----:B0-----:R-:W-:-:S03]  /*1fd0*/  FMUL R22, R20, R3 ;  /* 0x0000000314167220 */ /* 0x001fc60000400000 */
[----:B------:R-:W-:-:S04]  /*1fe0*/  FFMA R4, -R19, R12, R2 ;  /* 0x0000000c13047223 */ /* 0x000fc80000000102 */
[----:B------:R-:W-:Y:S01]  /*1ff0*/  FFMA R3, R11, R4, R12 ;  /* 0x000000040b037223 */ /* 0x000fe2000000000c */
[----:B--2---:R-:W-:Y:S06]  /*2000*/  @!P0 BRA `(.L_x_67) ;  /* 0x0000000000108947 */ /* 0x004fec0003800000 */
[----:B------:R-:W-:Y:S01]  /*2010*/  IMAD.MOV.U32 R3, RZ, RZ, R2 ;  /* 0x000000ffff037224 */ /* 0x000fe200078e0002 */
[----:B------:R-:W-:Y:S01]  /*2020*/  MOV R4, 0x2050 ;  /* 0x0000205000047802 */ /* 0x000fe20000000f00 */
[----:B------:R-:W-:-:S07]  /*2030*/  IMAD.MOV.U32 R18, RZ, RZ, R19 ;  /* 0x000000ffff127224 */ /* 0x000fce00078e0013 */
[----:B------:R-:W-:Y:S05]  /*2040*/  CALL.REL.NOINC `($__internal_2_$__cuda_sm3x_div_rn_noftz_f32_slowpath) ;  /* 0x0000001400f47944 */ /* 0x000fea0003c00000 */
.L_x_67:
[----:B------:R-:W0:Y:S01]  /*2050*/  MUFU.RCP R4, R19 ;  /* 0x0000001300047308 */ /* 0x000e220000001000 */
[----:B------:R-:W-:Y:S01]  /*2060*/  I2FP.F32.S32 R2, R10 ;  /* 0x0000000a00027245 */ /* 0x000fe20000201400 */
[----:B------:R-:W-:Y:S01]  /*2070*/  BSSY.RECONVERGENT B0, `(.L_x_68) ;  /* 0x000000f000007945 */ /* 0x000fe20003800200 */
[----:B------:R-:W-:-:S03]  /*2080*/  FMUL R22, R22, R3 ;  /* 0x0000000316167220 */ /* 0x000fc60000400000 */
[----:B------:R-:W-:-:S04]  /*2090*/  FADD R2, R2, 0.5 ;  /* 0x3f00000002027421 */ /* 0x000fc80000000000 */
[----:B------:R-:W-:-:S04]  /*20a0*/  FADD R12, R2, R2 ;  /* 0x00000002020c7221 */ /* 0x000fc80000000000 */
[----:B------:R-:W1:Y:S01]  /*20b0*/  FCHK P0, R12, R19 ;  /* 0x000000130c007302 */ /* 0x000e620000000000 */
[----:B0-----:R-:W-:-:S04]  /*20c0*/  FFMA R11, -R19, R4, 1 ;  /* 0x3f800000130b7423 */ /* 0x001fc80000000104 */
[----:B------:R-:W-:-:S04]  /*20d0*/  FFMA R2, R4, R11, R4 ;  /* 0x0000000b04027223 */ /* 0x000fc80000000004 */
[----:B------:R-:W-:-:S04]  /*20e0*/  FFMA R4, R2, R12, RZ ;  /* 0x0000000c02047223 */ /* 0x000fc800000000ff */
[----:B------:R-:W-:-:S04]  /*20f0*/  FFMA R11, -R19, R4, R12 ;  /* 0x00000004130b7223 */ /* 0x000fc8000000010c */
[----:B------:R-:W-:Y:S01]  /*2100*/  FFMA R3, R2, R11, R4 ;  /* 0x0000000b02037223 */ /* 0x000fe20000000004 */
[----:B-1----:R-:W-:Y:S06]  /*2110*/  @!P0 BRA `(.L_x_69) ;  /* 0x0000000000108947 */ /* 0x002fec0003800000 */
[----:B------:R-:W-:Y:S01]  /*2120*/  MOV R3, R12 ;  /* 0x0000000c00037202 */ /* 0x000fe20000000f00 */
[----:B------:R-:W-:Y:S01]  /*2130*/  IMAD.MOV.U32 R18, RZ, RZ, R19 ;  /* 0x000000ffff127224 */ /* 0x000fe200078e0013 */
[----:B------:R-:W-:-:S07]  /*2140*/  MOV R4, 0x2160 ;  /* 0x0000216000047802 */ /* 0x000fce0000000f00 */
[----:B------:R-:W-:Y:S05]  /*2150*/  CALL.REL.NOINC `($__internal_2_$__cuda_sm3x_div_rn_noftz_f32_slowpath) ;  /* 0x0000001400b07944 */ /* 0x000fea0003c00000 */
.L_x_69:
[----:B------:R-:W-:Y:S05]  /*2160*/  BSYNC.RECONVERGENT B0 ;  /* 0x0000000000007941 */ /* 0x000fea0003800200 */
.L_x_68:
[----:B------:R-:W-:Y:S01]  /*2170*/  FADD R3, -R3, 1 ;  /* 0x3f80000003037421 */ /* 0x000fe20000000100 */
[-C--:B------:R-:W-:Y:S01]  /*2180*/  FMUL R2, R13, R22.reuse ;  /* 0x000000160d027220 */ /* 0x080fe20000400000 */
[-C--:B------:R-:W-:Y:S01]  /*2190*/  FFMA R15, RZ, R22.reuse, R0 ;  /* 0x00000016ff0f7223 */ /* 0x080fe20000000000 */
[C---:B------:R-:W-:Y:S01]  /*21a0*/  FMUL R22, R21.reuse, R22 ;  /* 0x0000001615167220 */ /* 0x040fe20000400000 */
[----:B------:R-:W-:Y:S01]  /*21b0*/  FMUL R11, R20, R3 ;  /* 0x00000003140b7220 */ /* 0x000fe20000400000 */
[C---:B------:R-:W-:Y:S01]  /*21c0*/  FFMA R4, R21.reuse, R14, R2 ;  /* 0x0000000e15047223 */ /* 0x040fe20000000002 */
[-C--:B------:R-:W-:Y:S01]  /*21d0*/  FMUL R3, R21, R0.reuse ;  /* 0x0000000015037220 */ /* 0x080fe20000400000 */
[----:B------:R-:W-:Y:S01]  /*21e0*/  BSSY.RECONVERGENT B0, `(.L_x_70) ;  /* 0x0000015000007945 */ /* 0x000fe20003800200 */
[----:B------:R-:W-:Y:S01]  /*21f0*/  FFMA R2, R14, R11, R15 ;  /* 0x0000000b0e027223 */ /* 0x000fe2000000000f */
[C---:B------:R-:W-:Y:S01]  /*2200*/  FMUL R15, R13.reuse, R0 ;  /* 0x000000000d0f7220 */ /* 0x040fe20000400000 */
[----:B------:R-:W-:Y:S01]  /*2210*/  FFMA R0, R13, R14, -R22 ;  /* 0x0000000e0d007223 */ /* 0x000fe20000000816 */
[----:B------:R-:W-:Y:S01]  /*2220*/  FFMA R3, R11, -R3, R4 ;  /* 0x800000030b037223 */ /* 0x000fe20000000004 */
[----:B------:R-:W-:-:S02]  /*2230*/  FMUL R4, R2, R2 ;  /* 0x0000000202047220 */ /* 0x000fc40000400000 */
[----:B------:R-:W-:Y:S02]  /*2240*/  FFMA R0, R11, -R15, R0 ;  /* 0x8000000f0b007223 */ /* 0x000fe40000000000 */
[----:B------:R-:W-:-:S04]  /*2250*/  FFMA R11, R3, R3, R4 ;  /* 0x00000003030b7223 */ /* 0x000fc80000000004 */
[----:B------:R-:W-:-:S04]  /*2260*/  FFMA R4, R0, R0, R11 ;  /* 0x0000000000047223 */ /* 0x000fc8000000000b */
[----:B------:R-:W-:Y:S01]  /*2270*/  VIADD R12, R4, 0xf3000000 ;  /* 0xf3000000040c7836 */ /* 0x000fe20000000000 */
[----:B------:R0:W1:Y:S04]  /*2280*/  MUFU.RSQ R11, R4 ;  /* 0x00000004000b7308 */ /* 0x0000680000001400 */
[----:B------:R-:W-:-:S13]  /*2290*/  ISETP.GT.U32.AND P0, PT, R12, 0x727fffff, PT ;  /* 0x727fffff0c00780c */ /* 0x000fda0003f04070 */
[----:B01----:R-:W-:Y:S05]  /*22a0*/  @!P0 BRA `(.L_x_71) ;  /* 0x0000000000108947 */ /* 0x003fea0003800000 */
[----:B------:R-:W-:-:S07]  /*22b0*/  MOV R16, 0x22d0 ;  /* 0x000022d000107802 */ /* 0x000fce0000000f00 */
[----:B------:R-:W-:Y:S05]  /*22c0*/  CALL.REL.NOINC `($__internal_1_$__cuda_sm20_sqrt_rn_f32_slowpath) ;  /* 0x0000001000fc7944 */ /* 0x000fea0003c00000 */
[----:B------:R-:W-:Y:S01]  /*22d0*/  IMAD.MOV.U32 R19, RZ, RZ, R11 ;  /* 0x000000ffff137224 */ /* 0x000fe200078e000b */
[----:B------:R-:W-:Y:S06]  /*22e0*/  BRA `(.L_x_72) ;  /* 0x0000000000107947 */ /* 0x000fec0003800000 */
.L_x_71:
[----:B------:R-:W-:Y:S01]  /*22f0*/  FMUL.FTZ R19, R4, R11 ;  /* 0x0000000b04137220 */ /* 0x000fe20000410000 */
[----:B------:R-:W-:-:S03]  /*2300*/  FMUL.FTZ R11, R11, 0.5 ;  /* 0x3f0000000b0b7820 */ /* 0x000fc60000410000 */
[----:B------:R-:W-:-:S04]  /*2310*/  FFMA R4, -R19, R19, R4 ;  /* 0x0000001313047223 */ /* 0x000fc80000000104 */
[----:B------:R-:W-:-:S07]  /*2320*/  FFMA R19, R4, R11, R19 ;  /* 0x0000000b04137223 */ /* 0x000fce0000000013 */
.L_x_72:
[----:B------:R-:W-:Y:S05]  /*2330*/  BSYNC.RECONVERGENT B0 ;  /* 0x0000000000007941 */ /* 0x000fea0003800200 */
.L_x_70:
[----:B------:R-:W0:Y:S01]  /*2340*/  MUFU.RCP R4, R19 ;  /* 0x0000001300047308 */ /* 0x000e220000001000 */
[----:B------:R-:W-:Y:S07]  /*2350*/  BSSY.RECONVERGENT B0, `(.L_x_73) ;  /* 0x000000c000007945 */ /* 0x000fee0003800200 */
[----:B------:R-:W1:Y:S01]  /*2360*/  FCHK P0, R3, R19 ;  /* 0x0000001303007302 */ /* 0x000e620000000000 */
[----:B0-----:R-:W-:-:S04]  /*2370*/  FFMA R11, R4, -R19, 1 ;  /* 0x3f800000040b7423 */ /* 0x001fc80000000813 */
[----:B------:R-:W-:-:S04]  /*2380*/  FFMA R4, R4, R11, R4 ;  /* 0x0000000b04047223 */ /* 0x000fc80000000004 */
[----:B------:R-:W-:-:S04]  /*2390*/  FFMA R14, R3, R4, RZ ;  /* 0x00000004030e7223 */ /* 0x000fc800000000ff */
[----:B------:R-:W-:-:S04]  /*23a0*/  FFMA R11, R14, -R19, R3 ;  /* 0x800000130e0b7223 */ /* 0x000fc80000000003 */
[----:B------:R-:W-:Y:S01]  /*23b0*/  FFMA R14, R4, R11, R14 ;  /* 0x0000000b040e7223 */ /* 0x000fe2000000000e */
[----:B-1----:R-:W-:Y:S06]  /*23c0*/  @!P0 BRA `(.L_x_74) ;  /* 0x0000000000108947 */ /* 0x002fec0003800000 */
[----:B------:R-:W-:Y:S02]  /*23d0*/  MOV R18, R19 ;  /* 0x0000001300127202 */ /* 0x000fe40000000f00 */
[----:B------:R-:W-:-:S07]  /*23e0*/  MOV R4, 0x2400 ;  /* 0x0000240000047802 */ /* 0x000fce0000000f00 */
[----:B------:R-:W-:Y:S05]  /*23f0*/  CALL.REL.NOINC `($__internal_2_$__cuda_sm3x_div_rn_noftz_f32_slowpath) ;  /* 0x0000001400087944 */ /* 0x000fea0003c00000 */
[----:B------:R-:W-:-:S07]  /*2400*/  IMAD.MOV.U32 R14, RZ, RZ, R3 ;  /* 0x000000ffff0e7224 */ /* 0x000fce00078e0003 */
.L_x_74:
[----:B------:R-:W-:Y:S05]  /*2410*/  BSYNC.RECONVERGENT B0 ;  /* 0x0000000000007941 */ /* 0x000fea0003800200 */
.L_x_73:
        /* <DEDUP_REMOVED lines=9> */
[----:B------:R-:W-:Y:S01]  /*24b0*/  IMAD.MOV.U32 R3, RZ, RZ, R2 ;  /* 0x000000ffff037224 */ /* 0x000fe200078e0002 */
[----:B------:R-:W-:Y:S01]  /*24c0*/  MOV R4, 0x24f0 ;  /* 0x000024f000047802 */ /* 0x000fe20000000f00 */
[----:B------:R-:W-:-:S07]  /*24d0*/  IMAD.MOV.U32 R18, RZ, RZ, R19 ;  /* 0x000000ffff127224 */ /* 0x000fce00078e0013 */
[----:B------:R-:W-:Y:S05]  /*24e0*/  CALL.REL.NOINC `($__internal_2_$__cuda_sm3x_div_rn_noftz_f32_slowpath) ;  /* 0x0000001000cc7944 */ /* 0x000fea0003c00000 */
[----:B------:R-:W-:-:S07]  /*24f0*/  MOV R13, R3 ;  /* 0x00000003000d7202 */ /* 0x000fce0000000f00 */
.L_x_76:
[----:B------:R-:W-:Y:S05]  /*2500*/  BSYNC.RECONVERGENT B0 ;  /* 0x0000000000007941 */ /* 0x000fea0003800200 */
.L_x_75:
[----:B------:R-:W0:Y:S01]  /*2510*/  MUFU.RCP R2, R19 ;  /* 0x0000001300027308 */ /* 0x000e220000001000 */
[----:B------:R-:W-:Y:S01]  /*2520*/  BSSY.RECONVERGENT B0, `(.L_x_77) ;  /* 0x000000e000007945 */ /* 0x000fe20003800200 */
[----:B------:R-:W-:-:S06]  /*2530*/  FADD R7, R7, 1.6000000238418579102 ;  /* 0x3fcccccd07077421 */ /* 0x000fcc0000000000 */
        /* <DEDUP_REMOVED lines=11> */
[----:B------:R-:W-:-:S07]  /*25f0*/  IMAD.MOV.U32 R18, RZ, RZ, R3 ;  /* 0x000000ffff127224 */ /* 0x000fce00078e0003 */
.L_x_78:
[----:B------:R-:W-:Y:S05]  /*2600*/  BSYNC.RECONVERGENT B0 ;  /* 0x0000000000007941 */ /* 0x000fea0003800200 */
.L_x_77:
[----:B------:R-:W0:Y:S01]  /*2610*/  LDC.64 R2, c[0x0][0x3a8] ;  /* 0x0000ea00ff027b82 */ /* 0x000e220000000a00 */
[----:B------:R-:W-:Y:S02]  /*2620*/  HFMA2 R20, -RZ, RZ, 0, 1.5199184417724609375e-05 ;  /* 0x000000ffff147431 */ /* 0x000fe400000001ff */
[----:B------:R-:W-:Y:S02]  /*2630*/  IMAD.MOV.U32 R21, RZ, RZ, -0x1 ;  /* 0xffffffffff157424 */ /* 0x000fe400078e00ff */
[----:B------:R-:W-:Y:S01]  /*2640*/  IMAD.MOV.U32 R16, RZ, RZ, RZ ;  /* 0x000000ffff107224 */ /* 0x000fe200078e00ff */
[----:B0-----:R-:W-:-:S04]  /*2650*/  FSETP.GT.AND P0, PT, R3, RZ, PT ;  /* 0x000000ff0300720b */ /* 0x001fc80003f04000 */
[----:B------:R-:W-:-:S13]  /*2660*/  ISETP.LT.OR P0, PT, R2, 0x1, !P0 ;  /* 0x000000010200780c */ /* 0x000fda0004701670 */
[----:B------:R-:W-:Y:S05]  /*2670*/  @P0 BRA `(.L_x_79) ;  /* 0x0000000800240947 */ /* 0x000fea0003800000 */
[C---:B------:R-:W-:Y:S01]  /*2680*/  VIADD R0, R14.reuse, 0x1800000 ;  /* 0x018000000e007836 */ /* 0x040fe20000000000 */
[----:B------:R0:W1:Y:S01]  /*2690*/  F2I.FLOOR.NTZ R12, R6 ;  /* 0x00000006000c7305 */ /* 0x0000620000207100 */
[----:B------:R-:W-:Y:S01]  /*26a0*/  BSSY.RECONVERGENT B0, `(.L_x_80) ;  /* 0x0000010000007945 */ /* 0x000fe20003800200 */
[----:B------:R-:W-:Y:S02]  /*26b0*/  FSETP.GE.AND P1, PT, R14, RZ, PT ;  /* 0x000000ff0e00720b */ /* 0x000fe40003f26000 */
[----:B------:R-:W-:Y:S02]  /*26c0*/  LOP3.LUT R0, R0, 0x7f800000, RZ, 0xc0, !PT ;  /* 0x7f80000000007812 */ /* 0x000fe400078ec0ff */
[----:B------:R-:W-:Y:S02]  /*26d0*/  FSETP.GE.AND P2, PT, R18, RZ, PT ;  /* 0x000000ff1200720b */ /* 0x000fe40003f46000 */
[----:B------:R-:W-:Y:S01]  /*26e0*/  ISETP.GT.U32.AND P0, PT, R0, 0x1ffffff, PT ;  /* 0x01ffffff0000780c */ /* 0x000fe20003f04070 */
[----:B------:R0:W2:Y:S08]  /*26f0*/  F2I.FLOOR.NTZ R11, R7 ;  /* 0x00000007000b7305 */ /* 0x0000b00000207100 */
[----:B------:R0:W3:Y:S04]  /*2700*/  F2I.FLOOR.NTZ R4, R8 ;  /* 0x0000000800047305 */ /* 0x0000e80000207100 */
[----:B-1----:R-:W-:Y:S05]  /*2710*/  @P0 BRA `(.L_x_81) ;  /* 0x0000000000100947 */ /* 0x002fea0003800000 */
[----:B------:R-:W-:-:S07]  /*2720*/  MOV R2, 0x2740 ;  /* 0x0000274000027802 */ /* 0x000fce0000000f00 */
[----:B0-23--:R-:W-:Y:S05]  /*2730*/  CALL.REL.NOINC `($__internal_0_$__cuda_sm20_rcp_rn_f32_slowpath) ;  /* 0x0000000c000c7944 */ /* 0x00dfea0003c00000 */
[----:B------:R-:W-:Y:S01]  /*2740*/  MOV R15, R0 ;  /* 0x00000000000f7202 */ /* 0x000fe20000000f00 */
[----:B------:R-:W-:Y:S06]  /*2750*/  BRA `(.L_x_82) ;  /* 0x0000000000107947 */ /* 0x000fec0003800000 */
.L_x_81:
[----:B------:R-:W1:Y:S02]  /*2760*/  MUFU.RCP R15, R14 ;  /* 0x0000000e000f7308 */ /* 0x000e640000001000 */
[----:B-1----:R-:W-:-:S04]  /*2770*/  FFMA R0, R15, R14, -1 ;  /* 0xbf8000000f007423 */ /* 0x002fc8000000000e */
[----:B------:R-:W-:-:S04]  /*2780*/  FADD.FTZ R0, -R0, -RZ ;  /* 0x800000ff00007221 */ /* 0x000fc80000010100 */
[----:B------:R-:W-:-:S07]  /*2790*/  FFMA R15, R15, R0, R15 ;  /* 0x000000000f0f7223 */ /* 0x000fce000000000f */
.L_x_82:
[----:B------:R-:W-:Y:S05]  /*27a0*/  BSYNC.RECONVERGENT B0 ;  /* 0x0000000000007941 */ /* 0x000fea0003800200 */
.L_x_80:
[----:B------:R-:W-:Y:S01]  /*27b0*/  VIADD R0, R13, 0x1800000 ;  /* 0x018000000d007836 */ /* 0x000fe20000000000 */
[----:B------:R-:W-:Y:S01]  /*27c0*/  FSETP.NEU.AND P0, PT, R14, RZ, PT ;  /* 0x000000ff0e00720b */ /* 0x000fe20003f0d000 */
[----:B------:R-:W-:Y:S03]  /*27d0*/  BSSY.RECONVERGENT B0, `(.L_x_83) ;  /* 0x000000e000007945 */ /* 0x000fe60003800200 */
[----:B------:R-:W-:Y:S02]  /*27e0*/  LOP3.LUT R0, R0, 0x7f800000, RZ, 0xc0, !PT ;  /* 0x7f80000000007812 */ /* 0x000fe400078ec0ff */
[----:B------:R-:W-:Y:S02]  /*27f0*/  FSEL R15, R15, 1.00000001504746621988e+30, P0 ;  /* 0x7149f2ca0f0f7808 */ /* 0x000fe40000000000 */
[----:B------:R-:W-:-:S13]  /*2800*/  ISETP.GT.U32.AND P3, PT, R0, 0x1ffffff, PT ;  /* 0x01ffffff0000780c */ /* 0x000fda0003f64070 */
[----:B------:R-:W-:Y:S05]  /*2810*/  @P3 BRA `(.L_x_84) ;  /* 0x0000000000143947 */ /* 0x000fea0003800000 */
[----:B------:R-:W-:Y:S01]  /*2820*/  IMAD.MOV.U32 R14, RZ, RZ, R13 ;  /* 0x000000ffff0e7224 */ /* 0x000fe200078e000d */
[----:B------:R-:W-:-:S07]  /*2830*/  MOV R2, 0x2850 ;  /* 0x0000285000027802 */ /* 0x000fce0000000f00 */
[----:B0-23--:R-:W-:Y:S05]  /*2840*/  CALL.REL.NOINC `($__internal_0_$__cuda_sm20_rcp_rn_f32_slowpath) ;  /* 0x0000000800c87944 */ /* 0x00dfea0003c00000 */
[----:B------:R-:W-:Y:S01]  /*2850*/  IMAD.MOV.U32 R17, RZ, RZ, R0 ;  /* 0x000000ffff117224 */ /* 0x000fe200078e0000 */
[----:B------:R-:W-:Y:S06]  /*2860*/  BRA `(.L_x_85) ;  /* 0x0000000000107947 */ /* 0x000fec0003800000 */
.L_x_84:
[----:B------:R-:W1:Y:S02]  /*2870*/  MUFU.RCP R0, R13 ;  /* 0x0000000d00007308 */ /* 0x000e640000001000 */
[----:B-1----:R-:W-:-:S04]  /*2880*/  FFMA R2, R0, R13, -1 ;  /* 0xbf80000000027423 */ /* 0x002fc8000000000d */
[----:B------:R-:W-:-:S04]  /*2890*/  FADD.FTZ R17, -R2, -RZ ;  /* 0x800000ff02117221 */ /* 0x000fc80000010100 */
[----:B------:R-:W-:-:S07]  /*28a0*/  FFMA R17, R0, R17, R0 ;  /* 0x0000001100117223 */ /* 0x000fce0000000000 */
.L_x_85:
[----:B------:R-:W-:Y:S05]  /*28b0*/  BSYNC.RECONVERGENT B0 ;  /* 0x0000000000007941 */ /* 0x000fea0003800200 */
.L_x_83:
[----:B------:R-:W-:Y:S01]  /*28c0*/  IADD3 R0, PT, PT, R18, 0x1800000, RZ ;  /* 0x0180000012007810 */ /* 0x000fe20007ffe0ff */
[----:B------:R-:W-:Y:S01]  /*28d0*/  BSSY.RECONVERGENT B0, `(.L_x_86) ;  /* 0x000000e000007945 */ /* 0x000fe20003800200 */
[----:B------:R-:W-:Y:S02]  /*28e0*/  FSETP.NEU.AND P0, PT, R13, RZ, PT ;  /* 0x000000ff0d00720b */ /* 0x000fe40003f0d000 */
[----:B------:R-:W-:Y:S02]  /*28f0*/  LOP3.LUT R0, R0, 0x7f800000, RZ, 0xc0, !PT ;  /* 0x7f80000000007812 */ /* 0x000fe400078ec0ff */
[----:B------:R-:W-:Y:S02]  /*2900*/  FSEL R17, R17, 1.00000001504746621988e+30, P0 ;  /* 0x7149f2ca11117808 */ /* 0x000fe40000000000 */
[----:B------:R-:W-:-:S13]  /*2910*/  ISETP.GT.U32.AND P3, PT, R0, 0x1ffffff, PT ;  /* 0x01ffffff0000780c */ /* 0x000fda0003f64070 */
[----:B------:R-:W-:Y:S05]  /*2920*/  @P3 BRA `(.L_x_87) ;  /* 0x0000000000103947 */ /* 0x000fea0003800000 */
[----:B------:R-:W-:Y:S01]  /*2930*/  IMAD.MOV.U32 R14, RZ, RZ, R18 ;  /* 0x000000ffff0e7224 */ /* 0x000fe200078e0012 */
[----:B------:R-:W-:-:S07]  /*2940*/  MOV R2, 0x2960 ;  /* 0x0000296000027802 */ /* 0x000fce0000000f00 */
[----:B0-23--:R-:W-:Y:S05]  /*2950*/  CALL.REL.NOINC `($__internal_0_$__cuda_sm20_rcp_rn_f32_slowpath) ;  /* 0x0000000800847944 */ /* 0x00dfea0003c00000 */
[----:B------:R-:W-:Y:S05]  /*2960*/  BRA `(.L_x_88) ;  /* 0x0000000000107947 */ /* 0x000fea0003800000 */
.L_x_87:
[----:B------:R-:W1:Y:S02]  /*2970*/  MUFU.RCP R3, R18 ;  /* 0x0000001200037308 */ /* 0x000e640000001000 */
[----:B-1----:R-:W-:-:S04]  /*2980*/  FFMA R0, R3, R18, -1 ;  /* 0xbf80000003007423 */ /* 0x002fc80000000012 */
[----:B------:R-:W-:-:S04]  /*2990*/  FADD.FTZ R0, -R0, -RZ ;  /* 0x800000ff00007221 */ /* 0x000fc80000010100 */
[----:B------:R-:W-:-:S07]  /*29a0*/  FFMA R0, R3, R0, R3 ;  /* 0x0000000003007223 */ /* 0x000fce0000000003 */
.L_x_88:
[----:B------:R-:W-:Y:S05]  /*29b0*/  BSYNC.RECONVERGENT B0 ;  /* 0x0000000000007941 */ /* 0x000fea0003800200 */
.L_x_86:
[----:B------:R-:W-:Y:S01]  /*29c0*/  FSETP.GE.AND P0, PT, R13, RZ, PT ;  /* 0x000000ff0d00720b */ /* 0x000fe20003f06000 */
[----:B------:R-:W1:Y:S01]  /*29d0*/  LDC R19, c[0x0][0x39c] ;  /* 0x0000e700ff137b82 */ /* 0x000e620000000800 */
[----:B---3--:R-:W-:Y:S01]  /*29e0*/  VIADD R2, R4, 0x1 ;  /* 0x0000000104027836 */ /* 0x008fe20000000000 */
[----:B------:R-:W3:Y:S01]  /*29f0*/  LDCU UR4, c[0x0][0x39c] ;  /* 0x00007380ff0477ac */ /* 0x000ee20008000800 */
[----:B--2---:R-:W-:Y:S01]  /*2a00*/  VIADD R14, R11, 0x1 ;  /* 0x000000010b0e7836 */ /* 0x004fe20000000000 */
[----:B------:R-:W-:Y:S01]  /*2a10*/  IADD3 R16, PT, PT, R12, 0x1, RZ ;  /* 0x000000010c107810 */ /* 0x000fe20007ffe0ff */
[----:B------:R-:W-:Y:S01]  /*2a20*/  @!P2 IMAD.MOV R2, RZ, RZ, R4 ;  /* 0x000000ffff02a224 */ /* 0x000fe200078e0204 */
[----:B------:R-:W-:Y:S01]  /*2a30*/  BSSY.RECONVERGENT B0, `(.L_x_79) ;  /* 0x000004d000007945 */ /* 0x000fe20003800200 */
[----:B------:R-:W-:Y:S01]  /*2a40*/  @!P1 IMAD.MOV R16, RZ, RZ, R12 ;  /* 0x000000ffff109224 */ /* 0x000fe200078e020c */
[----:B------:R-:W2:Y:S02]  /*2a50*/  LDCU.64 UR10, c[0x0][0x3a8] ;  /* 0x00007500ff0a77ac */ /* 0x000ea40008000a00 */
[----:B------:R-:W-:-:S02]  /*2a60*/  I2FP.F32.S32 R3, R2 ;  /* 0x0000000200037245 */ /* 0x000fc40000201400 */
[----:B------:R-:W-:Y:S01]  /*2a70*/  @!P0 IMAD.MOV R14, RZ, RZ, R11 ;  /* 0x000000ffff0e8224 */ /* 0x000fe200078e020b */
[----:B------:R-:W-:Y:S01]  /*2a80*/  I2FP.F32.S32 R21, R16 ;  /* 0x0000001000157245 */ /* 0x000fe20000201400 */
[----:B------:R-:W-:Y:S01]  /*2a90*/  HFMA2 R16, -RZ, RZ, 0, 0 ;  /* 0x00000000ff107431 */ /* 0x000fe200000001ff */
[----:B------:R-:W-:Y:S01]  /*2aa0*/  FSETP.NEU.AND P0, PT, R18, RZ, PT ;  /* 0x000000ff1200720b */ /* 0x000fe20003f0d000 */
[----:B------:R-:W-:Y:S01]  /*2ab0*/  FADD R3, -R8, R3 ;  /* 0x0000000308037221 */ /* 0x000fe20000000100 */
[----:B------:R-:W-:Y:S01]  /*2ac0*/  I2FP.F32.S32 R14, R14 ;  /* 0x0000000e000e7245 */ /* 0x000fe20000201400 */
[----:B0-----:R-:W-:Y:S01]  /*2ad0*/  FADD R8, -R6, R21 ;  /* 0x0000001506087221 */ /* 0x001fe20000000100 */
[----:B------:R-:W-:Y:S01]  /*2ae0*/  FSEL R0, R0, 1.00000001504746621988e+30, P0 ;  /* 0x7149f2ca00007808 */ /* 0x000fe20000000000 */
[----:B------:R-:W-:Y:S01]  /*2af0*/  IMAD.MOV.U32 R21, RZ, RZ, -0x1 ;  /* 0xffffffffff157424 */ /* 0x000fe200078e00ff */
[----:B------:R-:W0:Y:S01]  /*2b00*/  LDCU.64 UR8, c[0x0][0x380] ;  /* 0x00007000ff0877ac */ /* 0x000e220008000a00 */
[----:B------:R-:W-:Y:S01]  /*2b10*/  FADD R14, R14, -R7 ;  /* 0x800000070e0e7221 */ /* 0x000fe20000000000 */
[----:B------:R-:W-:-:S02]  /*2b20*/  IMAD.MOV.U32 R18, RZ, RZ, RZ ;  /* 0x000000ffff127224 */ /* 0x000fc400078e00ff */
[----:B------:R-:W-:Y:S01]  /*2b30*/  FMUL R7, R0, R3 ;  /* 0x0000000300077220 */ /* 0x000fe20000400000 */
[----:B------:R-:W-:Y:S01]  /*2b40*/  FMUL R8, R15, R8 ;  /* 0x000000080f087220 */ /* 0x000fe20000400000 */
[----:B------:R-:W-:Y:S01]  /*2b50*/  FMUL R6, R17, R14 ;  /* 0x0000000e11067220 */ /* 0x000fe20000400000 */
[----:B--23--:R-:W-:-:S12]  /*2b60*/  UIMAD UR4, UR4, UR4, URZ ;  /* 0x00000004040472a4 */ /* 0x00cfd8000f8e02ff */
.L_x_94:
[-C--:B-1----:R-:W-:Y:S01]  /*2b70*/  ISETP.GE.AND P3, PT, R12, R19.reuse, PT ;  /* 0x000000130c00720c */ /* 0x082fe20003f66270 */
[----:B------:R-:W-:Y:S01]  /*2b80*/  BSSY.RELIABLE B1, `(.L_x_89) ;  /* 0x0000015000017945 */ /* 0x000fe20003800100 */
[CC--:B------:R-:W-:Y:S01]  /*2b90*/  ISETP.GE.AND P4, PT, R11.reuse, R19.reuse, PT ;  /* 0x000000130b00720c */ /* 0x0c0fe20003f86270 */
[----:B------:R-:W-:Y:S01]  /*2ba0*/  IMAD.MOV.U32 R14, RZ, RZ, R8 ;  /* 0x000000ffff0e7224 */ /* 0x000fe200078e0008 */
[----:B------:R-:W-:Y:S02]  /*2bb0*/  ISETP.GE.AND P0, PT, R4, R19, PT ;  /* 0x000000130400720c */ /* 0x000fe40003f06270 */
[----:B------:R-:W-:Y:S02]  /*2bc0*/  ISETP.GT.AND P3, PT, R12, -0x1, !P3 ;  /* 0xffffffff0c00780c */ /* 0x000fe40005f64270 */
[----:B------:R-:W-:Y:S02]  /*2bd0*/  ISETP.GT.AND P4, PT, R11, -0x1, !P4 ;  /* 0xffffffff0b00780c */ /* 0x000fe40006784270 */
[----:B------:R-:W-:-:S04]  /*2be0*/  ISETP.GT.AND P0, PT, R4, -0x1, !P0 ;  /* 0xffffffff0400780c */ /* 0x000fc80004704270 */
[----:B------:R-:W-:-:S13]  /*2bf0*/  PLOP3.LUT P0, PT, P0, P3, P4, 0x80, 0x0 ;  /* 0x000000000000781c */ /* 0x000fda0000707040 */
[----:B------:R-:W-:Y:S05]  /*2c00*/  @!P0 BRA `(.L_x_90) ;  /* 0x0000000000308947 */ /* 0x000fea0003800000 */
[----:B------:R-:W-:Y:S02]  /*2c10*/  IMAD R2, R5, UR4, R12 ;  /* 0x0000000405027c24 */ /* 0x000fe4000f8e020c */
[----:B------:R-:W-:-:S04]  /*2c20*/  IMAD R3, R11, UR4, R4 ;  /* 0x000000040b037c24 */ /* 0x000fc8000f8e0204 */
[----:B------:R-:W-:-:S05]  /*2c30*/  IMAD R3, R2, R19, R3 ;  /* 0x0000001302037224 */ /* 0x000fca00078e0203 */
[----:B0-----:R-:W-:-:S04]  /*2c40*/  IADD3 R2, P0, PT, R3, UR8, RZ ;  /* 0x0000000803027c10 */ /* 0x001fc8000ff1e0ff */
[----:B------:R-:W-:-:S05]  /*2c50*/  LEA.HI.X.SX32 R3, R3, UR9, 0x1, P0 ;  /* 0x0000000903037c11 */ /* 0x000fca00080f0eff */
[----:B------:R-:W2:Y:S02]  /*2c60*/  LDG.E.U8.CONSTANT R2, desc[UR6][R2.64] ;  /* 0x0000000602027981 */ /* 0x000ea4000c1e9100 */
[C---:B--2---:R-:W-:Y:S02]  /*2c70*/  PRMT R22, R2.reuse, 0x8880, RZ ;  /* 0x0000888002167816 */ /* 0x044fe400000000ff */
[----:B------:R-:W-:Y:S02]  /*2c80*/  PRMT R20, R2, 0x8880, RZ ;  /* 0x0000888002147816 */ /* 0x000fe400000000ff */
[----:B------:R-:W-:Y:S02]  /*2c90*/  ISETP.GT.AND P0, PT, R22, -0x1, PT ;  /* 0xffffffff1600780c */ /* 0x000fe40003f04270 */
[----:B------:R-:W-:-:S11]  /*2ca0*/  PRMT R20, R20, 0x7710, RZ ;  /* 0x0000771014147816 */ /* 0x000fd600000000ff */
[----:B------:R-:W-:Y:S05]  /*2cb0*/  @P0 BREAK.RELIABLE B1 ;  /* 0x0000000000010942 */ /* 0x000fea0003800100 */
[----:B------:R-:W-:Y:S05]  /*2cc0*/  @P0 BRA `(.L_x_91) ;  /* 0x00000000008c0947 */ /* 0x000fea0003800000 */
.L_x_90:
[----:B0-----:R-:W-:Y:S05]  /*2cd0*/  BSYNC.RELIABLE B1 ;  /* 0x0000000000017941 */ /* 0x001fea0003800100 */
.L_x_89:
[C---:B------:R-:W-:Y:S01]  /*2ce0*/  FSETP.GEU.AND P0, PT, R8.reuse, R7, PT ;  /* 0x000000070800720b */ /* 0x040fe20003f0e000 */
[----:B------:R-:W-:Y:S03]  /*2cf0*/  BSSY.RECONVERGENT B1, `(.L_x_92) ;  /* 0x000001b000017945 */ /* 0x000fe60003800200 */
[----:B------:R-:W-:Y:S02]  /*2d00*/  FSETP.GEU.OR P3, PT, R8, R6, P0 ;  /* 0x000000060800720b */ /* 0x000fe4000076e400 */
[----:B------:R-:W-:-:S11]  /*2d10*/  PLOP3.LUT P0, PT, PT, PT, PT, 0x80, 0x8 ;  /* 0x000000000008781c */ /* 0x000fd60003f0f070 */
[----:B------:R-:W-:Y:S01]  /*2d20*/  @!P3 PLOP3.LUT P0, PT, P1, PT, PT, 0x80, 0x8 ;  /* 0x000000000008b81c */ /* 0x000fe20000f0f070 */
[----:B------:R-:W-:Y:S01]  /*2d30*/  @!P3 FADD R8, |R15|, R8 ;  /* 0x000000080f08b221 */ /* 0x000fe20000000200 */
[----:B------:R-:W-:Y:S01]  /*2d40*/  @!P3 IADD3 R2, PT, PT, R12, 0x1, RZ ;  /* 0x000000010c02b810 */ /* 0x000fe20007ffe0ff */
[----:B------:R-:W-:Y:S01]  /*2d50*/  @!P3 IMAD.MOV.U32 R16, RZ, RZ, R14 ;  /* 0x000000ffff10b224 */ /* 0x000fe200078e000e */
[----:B------:R-:W-:-:S09]  /*2d60*/  @!P3 MOV R21, RZ ;  /* 0x000000ff0015b202 */ /* 0x000fd20000000f00 */
[----:B------:R-:W-:-:S04]  /*2d70*/  @!P0 VIADD R2, R12, 0xffffffff ;  /* 0xffffffff0c028836 */ /* 0x000fc80000000000 */
[----:B------:R-:W-:Y:S01]  /*2d80*/  @!P3 IMAD.MOV.U32 R12, RZ, RZ, R2 ;  /* 0x000000ffff0cb224 */ /* 0x000fe200078e0002 */
[----:B------:R-:W-:Y:S06]  /*2d90*/  @!P3 BRA `(.L_x_93) ;  /* 0x000000000040b947 */ /* 0x000fec0003800000 */
[----:B------:R-:W-:Y:S02]  /*2da0*/  FSETP.GEU.AND P3, PT, R6, R7, PT ;  /* 0x000000070600720b */ /* 0x000fe40003f6e000 */
[----:B------:R-:W-:Y:S02]  /*2db0*/  PLOP3.LUT P0, PT, PT, PT, PT, 0x80, 0x8 ;  /* 0x000000000008781c */ /* 0x000fe40003f0f070 */
[----:B------:R-:W-:-:S09]  /*2dc0*/  FSETP.GE.AND P4, PT, R13, RZ, !P3 ;  /* 0x000000ff0d00720b */ /* 0x000fd20005f86000 */
[----:B------:R-:W-:Y:S01]  /*2dd0*/  @P3 PLOP3.LUT P0, PT, P2, PT, PT, 0x80, 0x8 ;  /* 0x000000000008381c */ /* 0x000fe2000170f070 */
[C---:B------:R-:W-:Y:S01]  /*2de0*/  @!P3 VIADD R2, R11.reuse, 0xffffffff ;  /* 0xffffffff0b02b836 */ /* 0x040fe20000000000 */
[----:B------:R-:W-:Y:S01]  /*2df0*/  @!P3 MOV R21, 0x1 ;  /* 0x000000010015b802 */ /* 0x000fe20000000f00 */
[----:B------:R-:W-:Y:S01]  /*2e00*/  @P3 VIADD R3, R4, 0x1 ;  /* 0x0000000104033836 */ /* 0x000fe20000000000 */
[----:B------:R-:W-:Y:S01]  /*2e10*/  @P4 IADD3 R2, PT, PT, R11, 0x1, RZ ;  /* 0x000000010b024810 */ /* 0x000fe20007ffe0ff */
[--C-:B------:R-:W-:Y:S02]  /*2e20*/  @!P3 IMAD.MOV.U32 R16, RZ, RZ, R6.reuse ;  /* 0x000000ffff10b224 */ /* 0x100fe400078e0006 */
[----:B------:R-:W-:Y:S01]  /*2e30*/  @!P3 FADD R6, |R17|, R6 ;  /* 0x000000061106b221 */ /* 0x000fe20000000200 */
[--C-:B------:R-:W-:Y:S02]  /*2e40*/  @P3 IMAD.MOV.U32 R16, RZ, RZ, R7.reuse ;  /* 0x000000ffff103224 */ /* 0x100fe400078e0007 */
[----:B------:R-:W-:Y:S01]  /*2e50*/  @P3 FADD R7, |R0|, R7 ;  /* 0x0000000700073221 */ /* 0x000fe20000000200 */
[----:B------:R-:W-:-:S02]  /*2e60*/  @!P3 IMAD.MOV.U32 R11, RZ, RZ, R2 ;  /* 0x000000ffff0bb224 */ /* 0x000fc400078e0002 */
[----:B------:R-:W-:Y:S02]  /*2e70*/  @P3 IMAD.MOV.U32 R21, RZ, RZ, 0x2 ;  /* 0x00000002ff153424 */ /* 0x000fe400078e00ff */
[----:B------:R-:W-:-:S04]  /*2e80*/  @!P0 VIADD R3, R4, 0xffffffff ;  /* 0xffffffff04038836 */ /* 0x000fc80000000000 */
[----:B------:R-:W-:-:S07]  /*2e90*/  @P3 IMAD.MOV.U32 R4, RZ, RZ, R3 ;  /* 0x000000ffff043224 */ /* 0x000fce00078e0003 */
.L_x_93:
[----:B------:R-:W-:Y:S05]  /*2ea0*/  BSYNC.RECONVERGENT B1 ;  /* 0x0000000000017941 */ /* 0x000fea0003800200 */
.L_x_92:
[----:B------:R-:W-:Y:S01]  /*2eb0*/  IADD3 R18, PT, PT, R18, 0x1, RZ ;  /* 0x0000000112127810 */ /* 0x000fe20007ffe0ff */
[----:B------:R-:W-:Y:S01]  /*2ec0*/  IMAD.MOV.U32 R20, RZ, RZ, 0xff ;  /* 0x000000ffff147424 */ /* 0x000fe200078e00ff */
[----:B------:R-:W-:Y:S02]  /*2ed0*/  FSETP.LT.AND P3, PT, R16, UR11, PT ;  /* 0x0000000b10007c0b */ /* 0x000fe4000bf61000 */
[----:B------:R-:W-:-:S13]  /*2ee0*/  ISETP.GE.AND P0, PT, R18, UR10, PT ;  /* 0x0000000a12007c0c */ /* 0x000fda000bf06270 */
[----:B------:R-:W-:Y:S05]  /*2ef0*/  @!P0 BRA P3, `(.L_x_94) ;  /* 0xfffffffc001c8947 */ /* 0x000fea000183ffff */
.L_x_91:
[----:B------:R-:W-:Y:S05]  /*2f00*/  BSYNC.RECONVERGENT B0 ;  /* 0x0000000000007941 */ /* 0x000fea0003800200 */
.L_x_79:
[----:B------:R-:W0:Y:S01]  /*2f10*/  LDCU.64 UR4, c[0x0][0x3a0] ;  /* 0x00007400ff0477ac */ /* 0x000e220008000a00 */
[----:B------:R-:W-:-:S04]  /*2f20*/  PRMT R0, R20, 0x8880, RZ ;  /* 0x0000888014007816 */ /* 0x000fc800000000ff */
[----:B------:R-:W-:Y:S01]  /*2f30*/  ISETP.GE.AND P0, PT, R0, RZ, PT ;  /* 0x000000ff0000720c */ /* 0x000fe20003f06270 */
[----:B0-----:R-:W-:-:S04]  /*2f40*/  IMAD R10, R5, UR5, R10 ;  /* 0x00000005050a7c24 */ /* 0x001fc8000f8e020a */
[----:B------:R-:W-:-:S04]  /*2f50*/  IMAD R6, R10, UR4, R9 ;  /* 0x000000040a067c24 */ /* 0x000fc8000f8e0209 */
[----:B------:R-:W-:-:S04]  /*2f60*/  IMAD R6, R6, 0x3, RZ ;  /* 0x0000000306067824 */ /* 0x000fc800078e02ff */
[----:B------:R-:W-:Y:S05]  /*2f70*/  @!P0 BRA `(.L_x_95) ;  /* 0x0000000000dc8947 */ /* 0x000fea0003800000 */
[----:B------:R-:W-:Y:S01]  /*2f80*/  LOP3.LUT R20, R20, 0xff, RZ, 0xc0, !PT ;  /* 0x000000ff14147812 */ /* 0x000fe200078ec0ff */
[----:B------:R-:W-:Y:S01]  /*2f90*/  BSSY.RECONVERGENT B0, `(.L_x_96) ;  /* 0x0000011000007945 */ /* 0x000fe20003800200 */
[----:B------:R-:W-:Y:S01]  /*2fa0*/  ISETP.NE.AND P0, PT, R21, RZ, PT ;  /* 0x000000ff1500720c */ /* 0x000fe20003f05270 */
[----:B------:R-:W-:Y:S02]  /*2fb0*/  IMAD.MOV.U32 R7, RZ, RZ, 0x3f4ccccd ;  /* 0x3f4ccccdff077424 */ /* 0x000fe400078e00ff */
[----:B------:R-:W-:-:S04]  /*2fc0*/  IMAD R20, R20, 0xc, RZ ;  /* 0x0000000c14147824 */ /* 0x000fc800078e02ff */
[----:B------:R0:W1:Y:S08]  /*2fd0*/  LDC R5, c[0x3][R20] ;  /* 0x00c0000014057b82 */ /* 0x0000700000000800 */
[----:B------:R0:W2:Y:S08]  /*2fe0*/  LDC R2, c[0x3][R20+0x4] ;  /* 0x00c0010014027b82 */ /* 0x0000b00000000800 */
[----:B------:R0:W3:Y:S01]  /*2ff0*/  LDC R0, c[0x3][R20+0x8] ;  /* 0x00c0020014007b82 */ /* 0x0000e20000000800 */
[----:B------:R-:W-:Y:S05]  /*3000*/  @!P0 BRA `(.L_x_97) ;  /* 0x0000000000248947 */ /* 0x000fea0003800000 */
[----:B------:R-:W-:-:S13]  /*3010*/  ISETP.NE.AND P0, PT, R21, 0x2, PT ;  /* 0x000000021500780c */ /* 0x000fda0003f05270 */
[----:B------:R-:W-:Y:S05]  /*3020*/  @!P0 BRA `(.L_x_98) ;  /* 0x0000000000188947 */ /* 0x000fea0003800000 */
[----:B------:R-:W-:-:S13]  /*3030*/  ISETP.NE.AND P0, PT, R21, 0x1, PT ;  /* 0x000000011500780c */ /* 0x000fda0003f05270 */
[----:B------:R-:W-:Y:S02]  /*3040*/  @!P0 FSETP.GE.AND P1, PT, R13, RZ, PT ;  /* 0x000000ff0d00820b */ /* 0x000fe40003f26000 */
[----:B------:R-:W-:-:S04]  /*3050*/  @!P0 MOV R7, 0x3f19999a ;  /* 0x3f19999a00078802 */ /* 0x000fc80000000f00 */
[----:B------:R-:W-:Y:S01]  /*3060*/  @!P0 FSEL R7, R7, 1, !P1 ;  /* 0x3f80000007078808 */ /* 0x000fe20004800000 */
[----:B------:R-:W-:Y:S01]  /*3070*/  @P0 IMAD.MOV.U32 R7, RZ, RZ, 0x3f800000 ;  /* 0x3f800000ff070424 */ /* 0x000fe200078e00ff */
[----:B------:R-:W-:Y:S06]  /*3080*/  BRA `(.L_x_97) ;  /* 0x0000000000047947 */ /* 0x000fec0003800000 */
.L_x_98:
[----:B------:R-:W-:-:S07]  /*3090*/  IMAD.MOV.U32 R7, RZ, RZ, 0x3f666666 ;  /* 0x3f666666ff077424 */ /* 0x000fce00078e00ff */
.L_x_97:
[----:B------:R-:W-:Y:S05]  /*30a0*/  BSYNC.RECONVERGENT B0 ;  /* 0x0000000000007941 */ /* 0x000fea0003800200 */
.L_x_96:
[----:B------:R-:W4:Y:S01]  /*30b0*/  LDC R8, c[0x0][0x3ac] ;  /* 0x0000eb00ff087b82 */ /* 0x000f220000000800 */
[----:B------:R-:W-:Y:S01]  /*30c0*/  BSSY.RECONVERGENT B0, `(.L_x_99) ;  /* 0x000000e000007945 */ /* 0x000fe20003800200 */
[----:B----4-:R-:W4:Y:S08]  /*30d0*/  MUFU.RCP R3, R8 ;  /* 0x0000000800037308 */ /* 0x010f300000001000 */
[----:B------:R-:W5:Y:S01]  /*30e0*/  FCHK P0, R16, R8 ;  /* 0x0000000810007302 */ /* 0x000f620000000000 */
[----:B----4-:R-:W-:-:S04]  /*30f0*/  FFMA R4, R3, -R8, 1 ;  /* 0x3f80000003047423 */ /* 0x010fc80000000808 */
[----:B------:R-:W-:-:S04]  /*3100*/  FFMA R3, R3, R4, R3 ;  /* 0x0000000403037223 */ /* 0x000fc80000000003 */
[----:B------:R-:W-:-:S04]  /*3110*/  FFMA R9, R3, R16, RZ ;  /* 0x0000001003097223 */ /* 0x000fc800000000ff */
[----:B------:R-:W-:-:S04]  /*3120*/  FFMA R4, R9, -R8, R16 ;  /* 0x8000000809047223 */ /* 0x000fc80000000010 */
[----:B------:R-:W-:Y:S01]  /*3130*/  FFMA R3, R3, R4, R9 ;  /* 0x0000000403037223 */ /* 0x000fe20000000009 */
[----:B-----5:R-:W-:Y:S06]  /*3140*/  @!P0 BRA `(.L_x_100) ;  /* 0x0000000000148947 */ /* 0x020fec0003800000 */
[----:B------:R-:W4:Y:S01]  /*3150*/  LDCU UR4, c[0x0][0x3ac] ;  /* 0x00007580ff0477ac */ /* 0x000f220008000800 */
[----:B------:R-:W-:Y:S02]  /*3160*/  MOV R3, R16 ;  /* 0x0000001000037202 */ /* 0x000fe40000000f00 */
[----:B------:R-:W-:Y:S01]  /*3170*/  MOV R4, 0x31a0 ;  /* 0x000031a000047802 */ /* 0x000fe20000000f00 */
[----:B----4-:R-:W-:-:S07]  /*3180*/  IMAD.U32 R18, RZ, RZ, UR4 ;  /* 0x00000004ff127e24 */ /* 0x010fce000f8e00ff */
[----:B0123--:R-:W-:Y:S05]  /*3190*/  CALL.REL.NOINC `($__internal_2_$__cuda_sm3x_div_rn_noftz_f32_slowpath) ;  /* 0x0000000400a07944 */ /* 0x00ffea0003c00000 */
.L_x_100:
[----:B------:R-:W-:Y:S05]  /*31a0*/  BSYNC.RECONVERGENT B0 ;  /* 0x0000000000007941 */ /* 0x000fea0003800200 */
.L_x_99:
[----:B------:R-:W4:Y:S01]  /*31b0*/  LDC.64 R8, c[0x0][0x390] ;  /* 0x0000e400ff087b82 */ /* 0x000f220000000a00 */
[----:B------:R-:W5:Y:S01]  /*31c0*/  LDCU UR4, c[0x3][0x9c] ;  /* 0x00c01380ff0477ac */ /* 0x000f620008000800 */
[----:B------:R-:W-:Y:S01]  /*31d0*/  FMNMX R3, R3, 1, PT ;  /* 0x3f80000003037809 */ /* 0x000fe20003800000 */
[-C--:B-1----:R-:W-:Y:S01]  /*31e0*/  FMUL R5, R5, R7.reuse ;  /* 0x0000000705057220 */ /* 0x082fe20000400000 */
[-C--:B--2---:R-:W-:Y:S01]  /*31f0*/  FMUL R11, R2, R7.reuse ;  /* 0x00000007020b7220 */ /* 0x084fe20000400000 */
[----:B------:R-:W1:Y:S01]  /*3200*/  LDCU.64 UR8, c[0x3][0xa0] ;  /* 0x00c01400ff0877ac */ /* 0x000e620008000a00 */
[----:B---3--:R-:W-:Y:S01]  /*3210*/  FMUL R13, R0, R7 ;  /* 0x00000007000d7220 */ /* 0x008fe20000400000 */
[----:B------:R-:W-:-:S04]  /*3220*/  FMUL R3, R3, R3 ;  /* 0x0000000303037220 */ /* 0x000fc80000400000 */
[C---:B------:R-:W-:Y:S01]  /*3230*/  FADD R2, -R3.reuse, 1 ;  /* 0x3f80000003027421 */ /* 0x040fe20000000100 */
[C---:B-----5:R-:W-:Y:S01]  /*3240*/  FMUL R4, R3.reuse, UR4 ;  /* 0x0000000403047c20 */ /* 0x060fe20008400000 */
[C---:B-1----:R-:W-:Y:S01]  /*3250*/  FMUL R7, R3.reuse, UR8 ;  /* 0x0000000803077c20 */ /* 0x042fe20008400000 */
[----:B------:R-:W-:Y:S02]  /*3260*/  FMUL R0, R3, UR9 ;  /* 0x0000000903007c20 */ /* 0x000fe40008400000 */
[----:B------:R-:W-:Y:S01]  /*3270*/  FFMA R5, R5, R2, R4 ;  /* 0x0000000205057223 */ /* 0x000fe20000000004 */
[----:B----4-:R-:W-:-:S04]  /*3280*/  IMAD.WIDE R8, R6, 0x4, R8 ;  /* 0x0000000406087825 */ /* 0x010fc800078e0208 */
[C---:B------:R-:W-:Y:S01]  /*3290*/  FFMA R7, R2.reuse, R11, R7 ;  /* 0x0000000b02077223 */ /* 0x040fe20000000007 */
[----:B------:R-:W-:Y:S01]  /*32a0*/  FFMA R13, R2, R13, R0 ;  /* 0x0000000d020d7223 */ /* 0x000fe20000000000 */
[----:B------:R-:W-:Y:S04]  /*32b0*/  STG.E desc[UR6][R8.64], R5 ;  /* 0x0000000508007986 */ /* 0x000fe8000c101906 */
[----:B------:R-:W-:Y:S04]  /*32c0*/  STG.E desc[UR6][R8.64+0x4], R7 ;  /* 0x0000040708007986 */ /* 0x000fe8000c101906 */
[----:B------:R-:W-:Y:S01]  /*32d0*/  STG.E desc[UR6][R8.64+0x8], R13 ;  /* 0x0000080d08007986 */ /* 0x000fe2000c101906 */
[----:B------:R-:W-:Y:S05]  /*32e0*/  EXIT ;  /* 0x000000000000794d */ /* 0x000fea0003800000 */
.L_x_95:
[----:B------:R-:W0:Y:S08]  /*32f0*/  LDC.64 R2, c[0x0][0x390] ;  /* 0x0000e400ff027b82 */ /* 0x000e300000000a00 */
[----:B------:R-:W1:Y:S08]  /*3300*/  LDC R5, c[0x3][0x9c] ;  /* 0x00c02700ff057b82 */ /* 0x000e700000000800 */
[----:B------:R-:W2:Y:S01]  /*3310*/  LDC.64 R8, c[0x3][0xa0] ;  /* 0x00c02800ff087b82 */ /* 0x000ea20000000a00 */
[----:B0-----:R-:W-:-:S05]  /*3320*/  IMAD.WIDE R2, R6, 0x4, R2 ;  /* 0x0000000406027825 */ /* 0x001fca00078e0202 */
[----:B-1----:R-:W-:Y:S04]  /*3330*/  STG.E desc[UR6][R2.64], R5 ;  /* 0x0000000502007986 */ /* 0x002fe8000c101906 */
[----:B--2---:R-:W-:Y:S04]  /*3340*/  STG.E desc[UR6][R2.64+0x4], R8 ;  /* 0x0000040802007986 */ /* 0x004fe8000c101906 */
[----:B------:R-:W-:Y:S01]  /*3350*/  STG.E desc[UR6][R2.64+0x8], R9 ;  /* 0x0000080902007986 */ /* 0x000fe2000c101906 */
[----:B------:R-:W-:Y:S05]  /*3360*/  EXIT ;  /* 0x000000000000794d */ /* 0x000fea0003800000 */
        .weak           $__internal_0_$__cuda_sm20_rcp_rn_f32_slowpath
        .type           $__internal_0_$__cuda_sm20_rcp_rn_f32_slowpath,@function
        .size           $__internal_0_$__cuda_sm20_rcp_rn_f32_slowpath,($__internal_1_$__cuda_sm20_sqrt_rn_f32_slowpath - $__internal_0_$__cuda_sm20_rcp_rn_f32_slowpath)
$__internal_0_$__cuda_sm20_rcp_rn_f32_slowpath:
[----:B------:R-:W-:Y:S01]  /*3370*/  IMAD.SHL.U32 R0, R14, 0x2, RZ ;  /* 0x000000020e007824 */ /* 0x000fe200078e00ff */
[----:B------:R-:W-:Y:S04]  /*3380*/  BSSY.RECONVERGENT B1, `(.L_x_101) ;  /* 0x0000030000017945 */ /* 0x000fe80003800200 */
[----:B------:R-:W-:-:S04]  /*3390*/  SHF.R.U32.HI R0, RZ, 0x18, R0 ;  /* 0x00000018ff007819 */ /* 0x000fc80000011600 */
[----:B------:R-:W-:-:S13]  /*33a0*/  ISETP.NE.U32.AND P0, PT, R0, RZ, PT ;  /* 0x000000ff0000720c */ /* 0x000fda0003f05070 */
[----:B------:R-:W-:Y:S05]  /*33b0*/  @P0 BRA `(.L_x_102) ;  /* 0x0000000000280947 */ /* 0x000fea0003800000 */
[----:B------:R-:W-:-:S04]  /*33c0*/  SHF.L.U32 R0, R14, 0x1, RZ ;  /* 0x000000010e007819 */ /* 0x000fc800000006ff */
[----:B------:R-:W-:-:S13]  /*33d0*/  ISETP.NE.AND P0, PT, R0, RZ, PT ;  /* 0x000000ff0000720c */ /* 0x000fda0003f05270 */
[----:B------:R-:W-:Y:S01]  /*33e0*/  @P0 FFMA R16, R14, 1.84467440737095516160e+19, RZ ;  /* 0x5f8000000e100823 */ /* 0x000fe200000000ff */
[----:B------:R-:W-:Y:S08]  /*33f0*/  @!P0 MUFU.RCP R3, R14 ;  /* 0x0000000e00038308 */ /* 0x000ff00000001000 */
[----:B------:R-:W0:Y:S02]  /*3400*/  @P0 MUFU.RCP R19, R16 ;  /* 0x0000001000130308 */ /* 0x000e240000001000 */
[----:B0-----:R-:W-:-:S04]  /*3410*/  @P0 FFMA R0, R16, R19, -1 ;  /* 0xbf80000010000423 */ /* 0x001fc80000000013 */
[----:B------:R-:W-:-:S04]  /*3420*/  @P0 FADD.FTZ R0, -R0, -RZ ;  /* 0x800000ff00000221 */ /* 0x000fc80000010100 */
[----:B------:R-:W-:-:S04]  /*3430*/  @P0 FFMA R0, R19, R0, R19 ;  /* 0x0000000013000223 */ /* 0x000fc80000000013 */
[----:B------:R-:W-:Y:S01]  /*3440*/  @P0 FFMA R3, R0, 1.84467440737095516160e+19, RZ ;  /* 0x5f80000000030823 */ /* 0x000fe200000000ff */
[----:B------:R-:W-:Y:S06]  /*3450*/  BRA `(.L_x_103) ;  /* 0x0000000000887947 */ /* 0x000fec0003800000 */
.L_x_102:
[----:B------:R-:W-:-:S05]  /*3460*/  VIADD R3, R0, 0xffffff03 ;  /* 0xffffff0300037836 */ /* 0x000fca0000000000 */
[----:B------:R-:W-:-:S13]  /*3470*/  ISETP.GT.U32.AND P0, PT, R3, 0x1, PT ;  /* 0x000000010300780c */ /* 0x000fda0003f04070 */
[----:B------:R-:W-:Y:S05]  /*3480*/  @P0 BRA `(.L_x_104) ;  /* 0x0000000000780947 */ /* 0x000fea0003800000 */
[----:B------:R-:W-:Y:S01]  /*3490*/  LOP3.LUT R16, R14, 0x7fffff, RZ, 0xc0, !PT ;  /* 0x007fffff0e107812 */ /* 0x000fe200078ec0ff */
[----:B------:R-:W-:-:S03]  /*34a0*/  IMAD.MOV.U32 R22, RZ, RZ, 0x3 ;  /* 0x00000003ff167424 */ /* 0x000fc600078e00ff */
[----:B------:R-:W-:Y:S02]  /*34b0*/  LOP3.LUT R16, R16, 0x3f800000, RZ, 0xfc, !PT ;  /* 0x3f80000010107812 */ /* 0x000fe400078efcff */
[----:B------:R-:W-:Y:S02]  /*34c0*/  SHF.L.U32 R23, R22, R3, RZ ;  /* 0x0000000316177219 */ /* 0x000fe400000006ff */
[----:B------:R-:W0:Y:S02]  /*34d0*/  MUFU.RCP R19, R16 ;  /* 0x0000001000137308 */ /* 0x000e240000001000 */
[----:B0-----:R-:W-:-:S04]  /*34e0*/  FFMA R20, R16, R19, -1 ;  /* 0xbf80000010147423 */ /* 0x001fc80000000013 */
[----:B------:R-:W-:-:S04]  /*34f0*/  FADD.FTZ R20, -R20, -RZ ;  /* 0x800000ff14147221 */ /* 0x000fc80000010100 */
[CCC-:B------:R-:W-:Y:S01]  /*3500*/  FFMA.RM R21, R19.reuse, R20.reuse, R19.reuse ;  /* 0x0000001413157223 */ /* 0x1c0fe20000004013 */
[----:B------:R-:W-:-:S04]  /*3510*/  FFMA.RP R20, R19, R20, R19 ;  /* 0x0000001413147223 */ /* 0x000fc80000008013 */
[C---:B------:R-:W-:Y:S02]  /*3520*/  LOP3.LUT R19, R21.reuse, 0x7fffff, RZ, 0xc0, !PT ;  /* 0x007fffff15137812 */ /* 0x040fe400078ec0ff */
[----:B------:R-:W-:Y:S02]  /*3530*/  FSETP.NEU.FTZ.AND P0, PT, R21, R20, PT ;  /* 0x000000141500720b */ /* 0x000fe40003f1d000 */
[----:B------:R-:W-:Y:S02]  /*3540*/  LOP3.LUT R20, R19, 0x800000, RZ, 0xfc, !PT ;  /* 0x0080000013147812 */ /* 0x000fe400078efcff */
[----:B------:R-:W-:Y:S02]  /*3550*/  SEL R19, RZ, 0xffffffff, !P0 ;  /* 0xffffffffff137807 */ /* 0x000fe40004000000 */
[----:B------:R-:W-:Y:S02]  /*3560*/  LOP3.LUT R16, R23, R20, RZ, 0xc0, !PT ;  /* 0x0000001417107212 */ /* 0x000fe400078ec0ff */
[----:B------:R-:W-:-:S02]  /*3570*/  IADD3 R19, PT, PT, -R19, RZ, RZ ;  /* 0x000000ff13137210 */ /* 0x000fc40007ffe1ff */
[-C--:B------:R-:W-:Y:S02]  /*3580*/  SHF.R.U32.HI R16, RZ, R3.reuse, R16 ;  /* 0x00000003ff107219 */ /* 0x080fe40000011610 */
[----:B------:R-:W-:Y:S02]  /*3590*/  LOP3.LUT P3, RZ, R19, R3, R20, 0xf8, !PT ;  /* 0x0000000313ff7212 */ /* 0x000fe4000786f814 */
[C---:B------:R-:W-:Y:S02]  /*35a0*/  LOP3.LUT P0, RZ, R16.reuse, 0x1, RZ, 0xc0, !PT ;  /* 0x0000000110ff7812 */ /* 0x040fe4000780c0ff */
[----:B------:R-:W-:-:S04]  /*35b0*/  LOP3.LUT P4, RZ, R16, 0x2, RZ, 0xc0, !PT ;  /* 0x0000000210ff7812 */ /* 0x000fc8000788c0ff */
[----:B------:R-:W-:Y:S02]  /*35c0*/  PLOP3.LUT P0, PT, P0, P3, P4, 0xe0, 0x0 ;  /* 0x000000000000781c */ /* 0x000fe40000707c40 */
[----:B------:R-:W-:Y:S02]  /*35d0*/  LOP3.LUT P3, RZ, R14, 0x7fffff, RZ, 0xc0, !PT ;  /* 0x007fffff0eff7812 */ /* 0x000fe4000786c0ff */
[----:B------:R-:W-:-:S05]  /*35e0*/  SEL R3, RZ, 0x1, !P0 ;  /* 0x00000001ff037807 */ /* 0x000fca0004000000 */
[----:B------:R-:W-:-:S05]  /*35f0*/  IMAD.MOV R3, RZ, RZ, -R3 ;  /* 0x000000ffff037224 */ /* 0x000fca00078e0a03 */
[----:B------:R-:W-:Y:S01]  /*3600*/  ISETP.GE.AND P0, PT, R3, RZ, PT ;  /* 0x000000ff0300720c */ /* 0x000fe20003f06270 */
[----:B------:R-:W-:-:S05]  /*3610*/  VIADD R3, R0, 0xffffff04 ;  /* 0xffffff0400037836 */ /* 0x000fca0000000000 */
[----:B------:R-:W-:-:S07]  /*3620*/  SHF.R.U32.HI R3, RZ, R3, R20 ;  /* 0x00000003ff037219 */ /* 0x000fce0000011614 */
[----:B------:R-:W-:-:S05]  /*3630*/  @!P0 IADD3 R3, PT, PT, R3, 0x1, RZ ;  /* 0x0000000103038810 */ /* 0x000fca0007ffe0ff */
[----:B------:R-:W-:-:S05]  /*3640*/  @!P3 IMAD.SHL.U32 R3, R3, 0x2, RZ ;  /* 0x000000020303b824 */ /* 0x000fca00078e00ff */
[----:B------:R-:W-:Y:S01]  /*3650*/  LOP3.LUT R3, R3, 0x80000000, R14, 0xf8, !PT ;  /* 0x8000000003037812 */ /* 0x000fe200078ef80e */
[----:B------:R-:W-:Y:S06]  /*3660*/  BRA `(.L_x_103) ;  /* 0x0000000000047947 */ /* 0x000fec0003800000 */
.L_x_104:
[----:B------:R0:W1:Y:S02]  /*3670*/  MUFU.RCP R3, R14 ;  /* 0x0000000e00037308 */ /* 0x0000640000001000 */
.L_x_103:
[----:B------:R-:W-:Y:S05]  /*3680*/  BSYNC.RECONVERGENT B1 ;  /* 0x0000000000017941 */ /* 0x000fea0003800200 */
.L_x_101:
[----:B-1----:R-:W-:Y:S02]  /*3690*/  IMAD.MOV.U32 R0, RZ, RZ, R3 ;  /* 0x000000ffff007224 */ /* 0x002fe400078e0003 */
[----:B------:R-:W-:-:S04]  /*36a0*/  HFMA2 R3, -RZ, RZ, 0, 0 ;  /* 0x00000000ff037431 */ /* 0x000fc800000001ff */
[----:B0-----:R-:W-:Y:S05]  /*36b0*/  RET.REL.NODEC R2 `(_Z13render_kernelPKaPKfPfiiiiiff) ;  /* 0xffffffc802507950 */ /* 0x001fea0003c3ffff */
        .weak           $__internal_1_$__cuda_sm20_sqrt_rn_f32_slowpath
        .type           $__internal_1_$__cuda_sm20_sqrt_rn_f32_slowpath,@function
        .size           $__internal_1_$__cuda_sm20_sqrt_rn_f32_slowpath,($__internal_2_$__cuda_sm3x_div_rn_noftz_f32_slowpath - $__internal_1_$__cuda_sm20_sqrt_rn_f32_slowpath)
$__internal_1_$__cuda_sm20_sqrt_rn_f32_slowpath:
[----:B------:R-:W-:-:S13]  /*36c0*/  LOP3.LUT P0, RZ, R4, 0x7fffffff, RZ, 0xc0, !PT ;  /* 0x7fffffff04ff7812 */ /* 0x000fda000780c0ff */
[----:B------:R-:W-:Y:S01]  /*36d0*/  @!P0 IMAD.MOV.U32 R11, RZ, RZ, R4 ;  /* 0x000000ffff0b8224 */ /* 0x000fe200078e0004 */
[----:B------:R-:W-:Y:S06]  /*36e0*/  @!P0 BRA `(.L_x_105) ;  /* 0x0000000000408947 */ /* 0x000fec0003800000 */
[----:B------:R-:W-:-:S13]  /*36f0*/  FSETP.GEU.FTZ.AND P0, PT, R4, RZ, PT ;  /* 0x000000ff0400720b */ /* 0x000fda0003f1e000 */
[----:B------:R-:W-:Y:S01]  /*3700*/  @!P0 IMAD.MOV.U32 R11, RZ, RZ, 0x7fffffff ;  /* 0x7fffffffff0b8424 */ /* 0x000fe200078e00ff */
[----:B------:R-:W-:Y:S06]  /*3710*/  @!P0 BRA `(.L_x_105) ;  /* 0x0000000000348947 */ /* 0x000fec0003800000 */
[----:B------:R-:W-:-:S13]  /*3720*/  FSETP.GTU.FTZ.AND P0, PT, |R4|, +INF , PT ;  /* 0x7f8000000400780b */ /* 0x000fda0003f1c200 */
[----:B------:R-:W-:Y:S01]  /*3730*/  @P0 FADD.FTZ R11, R4, 1 ;  /* 0x3f800000040b0421 */ /* 0x000fe20000010000 */
[----:B------:R-:W-:Y:S06]  /*3740*/  @P0 BRA `(.L_x_105) ;  /* 0x0000000000280947 */ /* 0x000fec0003800000 */
[----:B------:R-:W-:-:S13]  /*3750*/  FSETP.NEU.FTZ.AND P0, PT, |R4|, +INF , PT ;  /* 0x7f8000000400780b */ /* 0x000fda0003f1d200 */
[----:B------:R-:W-:-:S04]  /*3760*/  @P0 FFMA R12, R4, 1.84467440737095516160e+19, RZ ;  /* 0x5f800000040c0823 */ /* 0x000fc800000000ff */
[----:B------:R-:W0:Y:S02]  /*3770*/  @P0 MUFU.RSQ R11, R12 ;  /* 0x0000000c000b0308 */ /* 0x000e240000001400 */
[----:B0-----:R-:W-:Y:S01]  /*3780*/  @P0 FMUL.FTZ R13, R12, R11 ;  /* 0x0000000b0c0d0220 */ /* 0x001fe20000410000 */
[----:B------:R-:W-:Y:S01]  /*3790*/  @P0 FMUL.FTZ R15, R11, 0.5 ;  /* 0x3f0000000b0f0820 */ /* 0x000fe20000410000 */
[----:B------:R-:W-:Y:S02]  /*37a0*/  @!P0 MOV R11, R4 ;  /* 0x00000004000b8202 */ /* 0x000fe40000000f00 */
[----:B------:R-:W-:-:S04]  /*37b0*/  @P0 FADD.FTZ R14, -R13, -RZ ;  /* 0x800000ff0d0e0221 */ /* 0x000fc80000010100 */
[----:B------:R-:W-:-:S04]  /*37c0*/  @P0 FFMA R14, R13, R14, R12 ;  /* 0x0000000e0d0e0223 */ /* 0x000fc8000000000c */
[----:B------:R-:W-:-:S04]  /*37d0*/  @P0 FFMA R14, R14, R15, R13 ;  /* 0x0000000f0e0e0223 */ /* 0x000fc8000000000d */
[----:B------:R-:W-:-:S07]  /*37e0*/  @P0 FMUL.FTZ R11, R14, 2.3283064365386962891e-10 ;  /* 0x2f8000000e0b0820 */ /* 0x000fce0000410000 */
.L_x_105:
[----:B------:R-:W-:Y:S02]  /*37f0*/  IMAD.MOV.U32 R12, RZ, RZ, R16 ;  /* 0x000000ffff0c7224 */ /* 0x000fe400078e0010 */
[----:B------:R-:W-:-:S04]  /*3800*/  IMAD.MOV.U32 R13, RZ, RZ, 0x0 ;  /* 0x00000000ff0d7424 */ /* 0x000fc800078e00ff */
[----:B------:R-:W-:Y:S05]  /*3810*/  RET.REL.NODEC R12 `(_Z13render_kernelPKaPKfPfiiiiiff) ;  /* 0xffffffc40cf87950 */ /* 0x000fea0003c3ffff */
        .weak           $__internal_2_$__cuda_sm3x_div_rn_noftz_f32_slowpath
        .type           $__internal_2_$__cuda_sm3x_div_rn_noftz_f32_slowpath,@function
        .size           $__internal_2_$__cuda_sm3x_div_rn_noftz_f32_slowpath,(.L_x_120 - $__internal_2_$__cuda_sm3x_div_rn_noftz_f32_slowpath)
$__internal_2_$__cuda_sm3x_div_rn_noftz_f32_slowpath:
[----:B------:R-:W-:Y:S01]  /*3820*/  SHF.R.U32.HI R11, RZ, 0x17, R18 ;  /* 0x00000017ff0b7819 */ /* 0x000fe20000011612 */
[----:B------:R-:W-:Y:S01]  /*3830*/  BSSY.RECONVERGENT B1, `(.L_x_106) ;  /* 0x0000062000017945 */ /* 0x000fe20003800200 */
[----:B------:R-:W-:Y:S02]  /*3840*/  SHF.R.U32.HI R15, RZ, 0x17, R3 ;  /* 0x00000017ff0f7819 */ /* 0x000fe40000011603 */
[----:B------:R-:W-:Y:S02]  /*3850*/  LOP3.LUT R11, R11, 0xff, RZ, 0xc0, !PT ;  /* 0x000000ff0b0b7812 */ /* 0x000fe400078ec0ff */
[----:B------:R-:W-:Y:S02]  /*3860*/  LOP3.LUT R15, R15, 0xff, RZ, 0xc0, !PT ;  /* 0x000000ff0f0f7812 */ /* 0x000fe400078ec0ff */
[----:B------:R-:W-:-:S03]  /*3870*/  IADD3 R16, PT, PT, R11, -0x1, RZ ;  /* 0xffffffff0b107810 */ /* 0x000fc60007ffe0ff */
[----:B------:R-:W-:Y:S01]  /*3880*/  VIADD R17, R15, 0xffffffff ;  /* 0xffffffff0f117836 */ /* 0x000fe20000000000 */
[----:B------:R-:W-:-:S04]  /*3890*/  ISETP.GT.U32.AND P0, PT, R16, 0xfd, PT ;  /* 0x000000fd1000780c */ /* 0x000fc80003f04070 */
[----:B------:R-:W-:-:S13]  /*38a0*/  ISETP.GT.U32.OR P0, PT, R17, 0xfd, P0 ;  /* 0x000000fd1100780c */ /* 0x000fda0000704470 */
[----:B------:R-:W-:Y:S01]  /*38b0*/  @!P0 IMAD.MOV.U32 R12, RZ, RZ, RZ ;  /* 0x000000ffff0c8224 */ /* 0x000fe200078e00ff */
[----:B------:R-:W-:Y:S06]  /*38c0*/  @!P0 BRA `(.L_x_107) ;  /* 0x00000000005c8947 */ /* 0x000fec0003800000 */
[----:B------:R-:W-:Y:S02]  /*38d0*/  FSETP.GTU.FTZ.AND P0, PT, |R3|, +INF , PT ;  /* 0x7f8000000300780b */ /* 0x000fe40003f1c200 */
[----:B------:R-:W-:-:S04]  /*38e0*/  FSETP.GTU.FTZ.AND P1, PT, |R18|, +INF , PT ;  /* 0x7f8000001200780b */ /* 0x000fc80003f3c200 */
[----:B------:R-:W-:-:S13]  /*38f0*/  PLOP3.LUT P0, PT, P0, P1, PT, 0xf8, 0x8f ;  /* 0x00000000008f781c */ /* 0x000fda0000703f70 */
[----:B------:R-:W-:Y:S05]  /*3900*/  @P0 BRA `(.L_x_108) ;  /* 0x00000004004c0947 */ /* 0x000fea0003800000 */
[----:B------:R-:W-:-:S13]  /*3910*/  LOP3.LUT P0, RZ, R18, 0x7fffffff, R3, 0xc8, !PT ;  /* 0x7fffffff12ff7812 */ /* 0x000fda000780c803 */
[----:B------:R-:W-:Y:S05]  /*3920*/  @!P0 BRA `(.L_x_109) ;  /* 0x00000004003c8947 */ /* 0x000fea0003800000 */
[C---:B------:R-:W-:Y:S02]  /*3930*/  FSETP.NEU.FTZ.AND P1, PT, |R3|.reuse, +INF , PT ;  /* 0x7f8000000300780b */ /* 0x040fe40003f3d200 */
[----:B------:R-:W-:Y:S02]  /*3940*/  FSETP.NEU.FTZ.AND P2, PT, |R18|, +INF , PT ;  /* 0x7f8000001200780b */ /* 0x000fe40003f5d200 */
[----:B------:R-:W-:-:S11]  /*3950*/  FSETP.NEU.FTZ.AND P0, PT, |R3|, +INF , PT ;  /* 0x7f8000000300780b */ /* 0x000fd60003f1d200 */
[----:B------:R-:W-:Y:S05]  /*3960*/  @!P2 BRA !P1, `(.L_x_109) ;  /* 0x00000004002ca947 */ /* 0x000fea0004800000 */
[----:B------:R-:W-:-:S04]  /*3970*/  LOP3.LUT P1, RZ, R3, 0x7fffffff, RZ, 0xc0, !PT ;  /* 0x7fffffff03ff7812 */ /* 0x000fc8000782c0ff */
[----:B------:R-:W-:-:S13]  /*3980*/  PLOP3.LUT P1, PT, P2, P1, PT, 0x2f, 0xf2 ;  /* 0x0000000000f2781c */ /* 0x000fda0001722577 */
[----:B------:R-:W-:Y:S05]  /*3990*/  @P1 BRA `(.L_x_110) ;  /* 0x0000000400181947 */ /* 0x000fea0003800000 */
[----:B------:R-:W-:-:S04]  /*39a0*/  LOP3.LUT P1, RZ, R18, 0x7fffffff, RZ, 0xc0, !PT ;  /* 0x7fffffff12ff7812 */ /* 0x000fc8000782c0ff */
[----:B------:R-:W-:-:S13]  /*39b0*/  PLOP3.LUT P0, PT, P0, P1, PT, 0x2f, 0xf2 ;  /* 0x0000000000f2781c */ /* 0x000fda0000702577 */
[----:B------:R-:W-:Y:S05]  /*39c0*/  @P0 BRA `(.L_x_111) ;  /* 0x0000000400000947 */ /* 0x000fea0003800000 */
[----:B------:R-:W-:Y:S02]  /*39d0*/  ISETP.GE.AND P0, PT, R17, RZ, PT ;  /* 0x000000ff1100720c */ /* 0x000fe40003f06270 */
[----:B------:R-:W-:-:S11]  /*39e0*/  ISETP.GE.AND P1, PT, R16, RZ, PT ;  /* 0x000000ff1000720c */ /* 0x000fd60003f26270 */
[----:B------:R-:W-:Y:S01]  /*39f0*/  @P0 MOV R12, RZ ;  /* 0x000000ff000c0202 */ /* 0x000fe20000000f00 */
[----:B------:R-:W-:Y:S02]  /*3a00*/  @!P0 IMAD.MOV.U32 R12, RZ, RZ, -0x40 ;  /* 0xffffffc0ff0c8424 */ /* 0x000fe400078e00ff */
[----:B------:R-:W-:Y:S01]  /*3a10*/  @!P0 FFMA R3, R3, 1.84467440737095516160e+19, RZ ;  /* 0x5f80000003038823 */ /* 0x000fe200000000ff */
[----:B------:R-:W-:Y:S01]  /*3a20*/  @!P1 FFMA R18, R18, 1.84467440737095516160e+19, RZ ;  /* 0x5f80000012129823 */ /* 0x000fe200000000ff */
[----:B------:R-:W-:-:S07]  /*3a30*/  @!P1 VIADD R12, R12, 0x40 ;  /* 0x000000400c0c9836 */ /* 0x000fce0000000000 */
.L_x_107:
[----:B------:R-:W-:Y:S01]  /*3a40*/  LEA R23, R11, 0xc0800000, 0x17 ;  /* 0xc08000000b177811 */ /* 0x000fe200078eb8ff */
[----:B------:R-:W-:Y:S03]  /*3a50*/  BSSY.RECONVERGENT B2, `(.L_x_112) ;  /* 0x0000036000027945 */ /* 0x000fe60003800200 */
[----:B------:R-:W-:Y:S01]  /*3a60*/  IADD3 R23, PT, PT, -R23, R18, RZ ;  /* 0x0000001217177210 */ /* 0x000fe20007ffe1ff */
[----:B------:R-:W-:-:S03]  /*3a70*/  VIADD R18, R15, 0xffffff81 ;  /* 0xffffff810f127836 */ /* 0x000fc60000000000 */
[----:B------:R-:W0:Y:S01]  /*3a80*/  MUFU.RCP R17, R23 ;  /* 0x0000001700117308 */ /* 0x000e220000001000 */
[----:B------:R-:W-:Y:S01]  /*3a90*/  FADD.FTZ R16, -R23, -RZ ;  /* 0x800000ff17107221 */ /* 0x000fe20000010100 */
[----:B------:R-:W-:-:S03]  /*3aa0*/  IMAD R3, R18, -0x800000, R3 ;  /* 0xff80000012037824 */ /* 0x000fc600078e0203 */
[----:B0-----:R-:W-:-:S04]  /*3ab0*/  FFMA R24, R17, R16, 1 ;  /* 0x3f80000011187423 */ /* 0x001fc80000000010 */
[----:B------:R-:W-:-:S04]  /*3ac0*/  FFMA R24, R17, R24, R17 ;  /* 0x0000001811187223 */ /* 0x000fc80000000011 */
[----:B------:R-:W-:-:S04]  /*3ad0*/  FFMA R15, R3, R24, RZ ;  /* 0x00000018030f7223 */ /* 0x000fc800000000ff */
[----:B------:R-:W-:-:S04]  /*3ae0*/  FFMA R17, R16, R15, R3 ;  /* 0x0000000f10117223 */ /* 0x000fc80000000003 */
[----:B------:R-:W-:Y:S01]  /*3af0*/  FFMA R17, R24, R17, R15 ;  /* 0x0000001118117223 */ /* 0x000fe2000000000f */
[----:B------:R-:W-:-:S03]  /*3b00*/  IADD3 R15, PT, PT, R18, 0x7f, -R11 ;  /* 0x0000007f120f7810 */ /* 0x000fc60007ffe80b */
[----:B------:R-:W-:Y:S02]  /*3b10*/  FFMA R16, R16, R17, R3 ;  /* 0x0000001110107223 */ /* 0x000fe40000000003 */
[----:B------:R-:W-:Y:S02]  /*3b20*/  IMAD.IADD R12, R15, 0x1, R12 ;  /* 0x000000010f0c7824 */ /* 0x000fe400078e020c */
[----:B------:R-:W-:-:S05]  /*3b30*/  FFMA R3, R24, R16, R17 ;  /* 0x0000001018037223 */ /* 0x000fca0000000011 */
[----:B------:R-:W-:-:S04]  /*3b40*/  SHF.R.U32.HI R11, RZ, 0x17, R3 ;  /* 0x00000017ff0b7819 */ /* 0x000fc80000011603 */
[----:B------:R-:W-:-:S04]  /*3b50*/  LOP3.LUT R11, R11, 0xff, RZ, 0xc0, !PT ;  /* 0x000000ff0b0b7812 */ /* 0x000fc800078ec0ff */
[----:B------:R-:W-:-:S05]  /*3b60*/  IADD3 R11, PT, PT, R11, R12, RZ ;  /* 0x0000000c0b0b7210 */ /* 0x000fca0007ffe0ff */
[----:B------:R-:W-:-:S05]  /*3b70*/  VIADD R15, R11, 0xffffffff ;  /* 0xffffffff0b0f7836 */ /* 0x000fca0000000000 */
[----:B------:R-:W-:-:S13]  /*3b80*/  ISETP.GE.U32.AND P0, PT, R15, 0xfe, PT ;  /* 0x000000fe0f00780c */ /* 0x000fda0003f06070 */
[----:B------:R-:W-:Y:S05]  /*3b90*/  @!P0 BRA `(.L_x_113) ;  /* 0x0000000000808947 */ /* 0x000fea0003800000 */
[----:B------:R-:W-:-:S13]  /*3ba0*/  ISETP.GT.AND P0, PT, R11, 0xfe, PT ;  /* 0x000000fe0b00780c */ /* 0x000fda0003f04270 */
[----:B------:R-:W-:Y:S05]  /*3bb0*/  @P0 BRA `(.L_x_114) ;  /* 0x00000000006c0947 */ /* 0x000fea0003800000 */
[----:B------:R-:W-:-:S13]  /*3bc0*/  ISETP.GE.AND P0, PT, R11, 0x1, PT ;  /* 0x000000010b00780c */ /* 0x000fda0003f06270 */
[----:B------:R-:W-:Y:S05]  /*3bd0*/  @P0 BRA `(.L_x_115) ;  /* 0x0000000000740947 */ /* 0x000fea0003800000 */
[----:B------:R-:W-:Y:S02]  /*3be0*/  ISETP.GE.AND P0, PT, R11, -0x18, PT ;  /* 0xffffffe80b00780c */ /* 0x000fe40003f06270 */
[----:B------:R-:W-:-:S11]  /*3bf0*/  LOP3.LUT R3, R3, 0x80000000, RZ, 0xc0, !PT ;  /* 0x8000000003037812 */ /* 0x000fd600078ec0ff */
[----:B------:R-:W-:Y:S05]  /*3c00*/  @!P0 BRA `(.L_x_115) ;  /* 0x0000000000688947 */ /* 0x000fea0003800000 */
[CCC-:B------:R-:W-:Y:S01]  /*3c10*/  FFMA.RZ R12, R24.reuse, R16.reuse, R17.reuse ;  /* 0x00000010180c7223 */ /* 0x1c0fe2000000c011 */
[CCC-:B------:R-:W-:Y:S01]  /*3c20*/  FFMA.RP R15, R24.reuse, R16.reuse, R17.reuse ;  /* 0x00000010180f7223 */ /* 0x1c0fe20000008011 */
[----:B------:R-:W-:Y:S01]  /*3c30*/  FFMA.RM R24, R24, R16, R17 ;  /* 0x0000001018187223 */ /* 0x000fe20000004011 */
[C---:B------:R-:W-:Y:S01]  /*3c40*/  VIADD R16, R11.reuse, 0x20 ;  /* 0x000000200b107836 */ /* 0x040fe20000000000 */
[C---:B------:R-:W-:Y:S02]  /*3c50*/  ISETP.NE.AND P2, PT, R11.reuse, RZ, PT ;  /* 0x000000ff0b00720c */ /* 0x040fe40003f45270 */
[----:B------:R-:W-:Y:S02]  /*3c60*/  LOP3.LUT R12, R12, 0x7fffff, RZ, 0xc0, !PT ;  /* 0x007fffff0c0c7812 */ /* 0x000fe400078ec0ff */
[----:B------:R-:W-:Y:S02]  /*3c70*/  ISETP.NE.AND P1, PT, R11, RZ, PT ;  /* 0x000000ff0b00720c */ /* 0x000fe40003f25270 */
[----:B------:R-:W-:-:S02]  /*3c80*/  LOP3.LUT R17, R12, 0x800000, RZ, 0xfc, !PT ;  /* 0x008000000c117812 */ /* 0x000fc400078efcff */
[----:B------:R-:W-:Y:S02]  /*3c90*/  IADD3 R11, PT, PT, -R11, RZ, RZ ;  /* 0x000000ff0b0b7210 */ /* 0x000fe40007ffe1ff */
[----:B------:R-:W-:Y:S02]  /*3ca0*/  SHF.L.U32 R16, R17, R16, RZ ;  /* 0x0000001011107219 */ /* 0x000fe400000006ff */
[----:B------:R-:W-:Y:S02]  /*3cb0*/  FSETP.NEU.FTZ.AND P0, PT, R15, R24, PT ;  /* 0x000000180f00720b */ /* 0x000fe40003f1d000 */
[----:B------:R-:W-:Y:S02]  /*3cc0*/  SEL R12, R11, RZ, P2 ;  /* 0x000000ff0b0c7207 */ /* 0x000fe40001000000 */
[----:B------:R-:W-:Y:S02]  /*3cd0*/  ISETP.NE.AND P1, PT, R16, RZ, P1 ;  /* 0x000000ff1000720c */ /* 0x000fe40000f25270 */
[----:B------:R-:W-:-:S02]  /*3ce0*/  SHF.R.U32.HI R16, RZ, R12, R17 ;  /* 0x0000000cff107219 */ /* 0x000fc40000011611 */
[----:B------:R-:W-:Y:S02]  /*3cf0*/  PLOP3.LUT P0, PT, P0, P1, PT, 0xf8, 0x8f ;  /* 0x00000000008f781c */ /* 0x000fe40000703f70 */
[----:B------:R-:W-:Y:S02]  /*3d00*/  SHF.R.U32.HI R12, RZ, 0x1, R16 ;  /* 0x00000001ff0c7819 */ /* 0x000fe40000011610 */
[----:B------:R-:W-:-:S04]  /*3d10*/  SEL R11, RZ, 0x1, !P0 ;  /* 0x00000001ff0b7807 */ /* 0x000fc80004000000 */
[----:B------:R-:W-:-:S04]  /*3d20*/  LOP3.LUT R11, R11, 0x1, R12, 0xf8, !PT ;  /* 0x000000010b0b7812 */ /* 0x000fc800078ef80c */
[----:B------:R-:W-:-:S05]  /*3d30*/  LOP3.LUT R11, R11, R16, RZ, 0xc0, !PT ;  /* 0x000000100b0b7212 */ /* 0x000fca00078ec0ff */
[----:B------:R-:W-:-:S05]  /*3d40*/  IMAD.IADD R12, R12, 0x1, R11 ;  /* 0x000000010c0c7824 */ /* 0x000fca00078e020b */
[----:B------:R-:W-:Y:S01]  /*3d50*/  LOP3.LUT R3, R12, R3, RZ, 0xfc, !PT ;  /* 0x000000030c037212 */ /* 0x000fe200078efcff */
[----:B------:R-:W-:Y:S06]  /*3d60*/  BRA `(.L_x_115) ;  /* 0x0000000000107947 */ /* 0x000fec0003800000 */
.L_x_114:
[----:B------:R-:W-:-:S04]  /*3d70*/  LOP3.LUT R3, R3, 0x80000000, RZ, 0xc0, !PT ;  /* 0x8000000003037812 */ /* 0x000fc800078ec0ff */
[----:B------:R-:W-:Y:S01]  /*3d80*/  LOP3.LUT R3, R3, 0x7f800000, RZ, 0xfc, !PT ;  /* 0x7f80000003037812 */ /* 0x000fe200078efcff */
[----:B------:R-:W-:Y:S06]  /*3d90*/  BRA `(.L_x_115) ;  /* 0x0000000000047947 */ /* 0x000fec0003800000 */
.L_x_113:
[----:B------:R-:W-:-:S07]  /*3da0*/  IMAD R3, R12, 0x800000, R3 ;  /* 0x008000000c037824 */ /* 0x000fce00078e0203 */
.L_x_115:
[----:B------:R-:W-:Y:S05]  /*3db0*/  BSYNC.RECONVERGENT B2 ;  /* 0x0000000000027941 */ /* 0x000fea0003800200 */
.L_x_112:
[----:B------:R-:W-:Y:S05]  /*3dc0*/  BRA `(.L_x_116) ;  /* 0x0000000000207947 */ /* 0x000fea0003800000 */
.L_x_111:
[----:B------:R-:W-:-:S04]  /*3dd0*/  LOP3.LUT R3, R18, 0x80000000, R3, 0x48, !PT ;  /* 0x8000000012037812 */ /* 0x000fc800078e4803 */
[----:B------:R-:W-:Y:S01]  /*3de0*/  LOP3.LUT R3, R3, 0x7f800000, RZ, 0xfc, !PT ;  /* 0x7f80000003037812 */ /* 0x000fe200078efcff */
[----:B------:R-:W-:Y:S06]  /*3df0*/  BRA `(.L_x_116) ;  /* 0x0000000000147947 */ /* 0x000fec0003800000 */
.L_x_110:
[----:B------:R-:W-:Y:S01]  /*3e00*/  LOP3.LUT R3, R18, 0x80000000, R3, 0x48, !PT ;  /* 0x8000000012037812 */ /* 0x000fe200078e4803 */
[----:B------:R-:W-:Y:S06]  /*3e10*/  BRA `(.L_x_116) ;  /* 0x00000000000c7947 */ /* 0x000fec0003800000 */
.L_x_109:
[----:B------:R-:W0:Y:S01]  /*3e20*/  MUFU.RSQ R3, -QNAN ;  /* 0xffc0000000037908 */ /* 0x000e220000001400 */
[----:B------:R-:W-:Y:S05]  /*3e30*/  BRA `(.L_x_116) ;  /* 0x0000000000047947 */ /* 0x000fea0003800000 */
.L_x_108:
[----:B------:R-:W-:-:S07]  /*3e40*/  FADD.FTZ R3, R3, R18 ;  /* 0x0000001203037221 */ /* 0x000fce0000010000 */
.L_x_116:
[----:B------:R-:W-:Y:S05]  /*3e50*/  BSYNC.RECONVERGENT B1 ;  /* 0x0000000000017941 */ /* 0x000fea0003800200 */
.L_x_106:
[----:B------:R-:W-:Y:S01]  /*3e60*/  MOV R16, R4 ;  /* 0x0000000400107202 */ /* 0x000fe20000000f00 */
[----:B------:R-:W-:-:S04]  /*3e70*/  IMAD.MOV.U32 R17, RZ, RZ, 0x0 ;  /* 0x00000000ff117424 */ /* 0x000fc800078e00ff */
[----:B0-----:R-:W-:Y:S05]  /*3e80*/  RET.REL.NODEC R16 `(_Z13render_kernelPKaPKfPfiiiiiff) ;  /* 0xffffffc0105c7950 */ /* 0x001fea0003c3ffff */
.L_x_117:
        /* <DEDUP_REMOVED lines=15> */
.L_x_120:


//--------------------- .nv.global.init           --------------------------
	.section	.nv.global.init,"aw",@progbits
	.align	4
.nv.global.init:
	.type		__cudart_i2opi_f,@object
	.size		__cudart_i2opi_f,(.L_2 - __cudart_i2opi_f)
__cudart_i2opi_f:
        /*0000*/ 	.byte	0x41, 0x90, 0x43, 0x3c, 0x99, 0x95, 0x62, 0xdb, 0xc0, 0xdd, 0x34, 0xf5, 0xd1, 0x57, 0x27, 0xfc
        /*0010*/ 	.byte	0x29, 0x15, 0x44, 0x4e, 0x6e, 0x83, 0xf9, 0xa2
.L_2:


//--------------------- .nv.shared.reserved.0     --------------------------
	.section	.nv.shared.reserved.0,"aw",@nobits
	.weak		__nv_reservedSMEM_offset_0_alias
	.size		__nv_reservedSMEM_offset_0_alias, 0, 64
	.other		__nv_reservedSMEM_offset_0_alias,@"STO_CUDA_RESERVED_SHARED STV_DEFAULT"
__nv_reservedSMEM_offset_0_alias:
	.zero		0
	.zero		64


//--------------------- .nv.constant0._Z17place_tree_kernelPaiiiii --------------------------
	.section	.nv.constant0._Z17place_tree_kernelPaiiiii,"a",@progbits
	.sectionflags	@""
	.align	4
.nv.constant0._Z17place_tree_kernelPaiiiii:
	.zero		924


//--------------------- .nv.constant0._Z21generate_world_kernelPaiiij --------------------------
	.section	.nv.constant0._Z21generate_world_kernelPaiiij,"a",@progbits
	.sectionflags	@""
	.align	4
.nv.constant0._Z21generate_world_kernelPaiiij:
	.zero		920


//--------------------- .nv.constant0._Z12reset_kernelPfS_S_S_PbPKbifff --------------------------
	.section	.nv.constant0._Z12reset_kernelPfS_S_S_PbPKbifff,"a",@progbits
	.sectionflags	@""
	.align	4
.nv.constant0._Z12reset_kernelPfS_S_S_PbPKbifff:
	.zero		960


//--------------------- .nv.constant0._Z20raycast_break_kernelPaPKfS1_S1_PKbPfiiaf --------------------------
	.section	.nv.constant0._Z20raycast_break_kernelPaPKfS1_S1_PKbPfiiaf,"a",@progbits
	.sectionflags	@""
	.align	4
.nv.constant0._Z20raycast_break_kernelPaPKfS1_S1_PKbPfiiaf:
	.zero		960


//--------------------- .nv.constant0._Z14physics_kernelPfS_S_S_PbPKfS2_S2_S2_PKbiiffff --------------------------
	.section	.nv.constant0._Z14physics_kernelPfS_S_S_PbPKfS2_S2_S2_PKbiiffff,"a",@progbits
	.sectionflags	@""
	.align	4
.nv.constant0._Z14physics_kernelPfS_S_S_PbPKfS2_S2_S2_PKbiiffff:
	.zero		1000


//--------------------- .nv.constant0._Z13render_kernelPKaPKfPfiiiiiff --------------------------
	.section	.nv.constant0._Z13render_kernelPKaPKfPfiiiiiff,"a",@progbits
	.sectionflags	@""
	.align	4
.nv.constant0._Z13render_kernelPKaPKfPfiiiiiff:
	.zero		948


//--------------------- SYMBOLS --------------------------

	.type		.nv.reservedSmem.offset0,@object
	.size		.nv.reservedSmem.offset0,0x4
